//
// Generated by NVIDIA NVVM Compiler
//
// Compiler Build ID: CL-36424714
// Cuda compilation tools, release 13.0, V13.0.88
// Based on NVVM 20.0.0
//

.version 9.0
.target sm_100
.address_size 64

	// .globl	_Z10gemm_naivePKfS0_S0_Pfiiiff
// _ZZ10gemm_tiledPKfS0_S0_PfiiiffE6tile_A has been demoted
// _ZZ10gemm_tiledPKfS0_S0_PfiiiffE6tile_B has been demoted

.visible .entry _Z10gemm_naivePKfS0_S0_Pfiiiff(
	.param .u64 .ptr .align 1 _Z10gemm_naivePKfS0_S0_Pfiiiff_param_0,
	.param .u64 .ptr .align 1 _Z10gemm_naivePKfS0_S0_Pfiiiff_param_1,
	.param .u64 .ptr .align 1 _Z10gemm_naivePKfS0_S0_Pfiiiff_param_2,
	.param .u64 .ptr .align 1 _Z10gemm_naivePKfS0_S0_Pfiiiff_param_3,
	.param .u32 _Z10gemm_naivePKfS0_S0_Pfiiiff_param_4,
	.param .u32 _Z10gemm_naivePKfS0_S0_Pfiiiff_param_5,
	.param .u32 _Z10gemm_naivePKfS0_S0_Pfiiiff_param_6,
	.param .f32 _Z10gemm_naivePKfS0_S0_Pfiiiff_param_7,
	.param .f32 _Z10gemm_naivePKfS0_S0_Pfiiiff_param_8
)
{
	.reg .pred 	%p<13>;
	.reg .b32 	%r<41>;
	.reg .b32 	%f<73>;
	.reg .b64 	%rd<56>;

	ld.param.u64 	%rd8, [_Z10gemm_naivePKfS0_S0_Pfiiiff_param_0];
	ld.param.u64 	%rd9, [_Z10gemm_naivePKfS0_S0_Pfiiiff_param_1];
	ld.param.u64 	%rd6, [_Z10gemm_naivePKfS0_S0_Pfiiiff_param_2];
	ld.param.u64 	%rd7, [_Z10gemm_naivePKfS0_S0_Pfiiiff_param_3];
	ld.param.u32 	%r20, [_Z10gemm_naivePKfS0_S0_Pfiiiff_param_4];
	ld.param.u32 	%r18, [_Z10gemm_naivePKfS0_S0_Pfiiiff_param_5];
	ld.param.u32 	%r19, [_Z10gemm_naivePKfS0_S0_Pfiiiff_param_6];
	ld.param.f32 	%f13, [_Z10gemm_naivePKfS0_S0_Pfiiiff_param_7];
	ld.param.f32 	%f14, [_Z10gemm_naivePKfS0_S0_Pfiiiff_param_8];
	cvta.to.global.u64 	%rd1, %rd9;
	cvta.to.global.u64 	%rd2, %rd8;
	mov.u32 	%r21, %ctaid.y;
	mov.u32 	%r22, %ntid.y;
	mov.u32 	%r23, %tid.y;
	mad.lo.s32 	%r1, %r21, %r22, %r23;
	mov.u32 	%r24, %ctaid.x;
	mov.u32 	%r25, %ntid.x;
	mov.u32 	%r26, %tid.x;
	mad.lo.s32 	%r2, %r24, %r25, %r26;
	setp.ge.s32 	%p1, %r1, %r20;
	setp.ge.s32 	%p2, %r2, %r18;
	or.pred  	%p3, %p1, %p2;
	@%p3 bra 	$L__BB0_14;
	setp.lt.s32 	%p4, %r19, 1;
	mov.f32 	%f72, 0f00000000;
	@%p4 bra 	$L__BB0_13;
	mul.lo.s32 	%r3, %r19, %r1;
	and.b32  	%r4, %r19, 7;
	setp.lt.u32 	%p5, %r19, 8;
	mov.f32 	%f72, 0f00000000;
	mov.b32 	%r39, 0;
	@%p5 bra 	$L__BB0_5;
	and.b32  	%r39, %r19, 2147483640;
	neg.s32 	%r37, %r39;
	shl.b32 	%r7, %r18, 3;
	mul.wide.u32 	%rd10, %r3, 4;
	add.s64 	%rd11, %rd10, %rd2;
	add.s64 	%rd55, %rd11, 16;
	mov.f32 	%f72, 0f00000000;
	mul.wide.s32 	%rd14, %r18, 4;
	mov.u32 	%r36, %r2;
$L__BB0_4:
	.pragma "nounroll";
	ld.global.f32 	%f19, [%rd55+-16];
	mul.wide.s32 	%rd12, %r36, 4;
	add.s64 	%rd13, %rd1, %rd12;
	ld.global.f32 	%f20, [%rd13];
	fma.rn.f32 	%f21, %f19, %f20, %f72;
	ld.global.f32 	%f22, [%rd55+-12];
	add.s64 	%rd15, %rd13, %rd14;
	ld.global.f32 	%f23, [%rd15];
	fma.rn.f32 	%f24, %f22, %f23, %f21;
	ld.global.f32 	%f25, [%rd55+-8];
	add.s64 	%rd16, %rd15, %rd14;
	ld.global.f32 	%f26, [%rd16];
	fma.rn.f32 	%f27, %f25, %f26, %f24;
	ld.global.f32 	%f28, [%rd55+-4];
	add.s64 	%rd17, %rd16, %rd14;
	ld.global.f32 	%f29, [%rd17];
	fma.rn.f32 	%f30, %f28, %f29, %f27;
	ld.global.f32 	%f31, [%rd55];
	add.s64 	%rd18, %rd17, %rd14;
	ld.global.f32 	%f32, [%rd18];
	fma.rn.f32 	%f33, %f31, %f32, %f30;
	ld.global.f32 	%f34, [%rd55+4];
	add.s64 	%rd19, %rd18, %rd14;
	ld.global.f32 	%f35, [%rd19];
	fma.rn.f32 	%f36, %f34, %f35, %f33;
	ld.global.f32 	%f37, [%rd55+8];
	add.s64 	%rd20, %rd19, %rd14;
	ld.global.f32 	%f38, [%rd20];
	fma.rn.f32 	%f39, %f37, %f38, %f36;
	ld.global.f32 	%f40, [%rd55+12];
	add.s64 	%rd21, %rd20, %rd14;
	ld.global.f32 	%f41, [%rd21];
	fma.rn.f32 	%f72, %f40, %f41, %f39;
	add.s32 	%r37, %r37, 8;
	add.s32 	%r36, %r36, %r7;
	add.s64 	%rd55, %rd55, 32;
	setp.ne.s32 	%p6, %r37, 0;
	@%p6 bra 	$L__BB0_4;
$L__BB0_5:
	setp.eq.s32 	%p7, %r4, 0;
	@%p7 bra 	$L__BB0_13;
	and.b32  	%r13, %r19, 3;
	setp.lt.u32 	%p8, %r4, 4;
	@%p8 bra 	$L__BB0_8;
	add.s32 	%r28, %r39, %r3;
	mul.wide.u32 	%rd22, %r28, 4;
	add.s64 	%rd23, %rd2, %rd22;
	ld.global.f32 	%f43, [%rd23];
	mad.lo.s32 	%r29, %r39, %r18, %r2;
	mul.wide.s32 	%rd24, %r29, 4;
	add.s64 	%rd25, %rd1, %rd24;
	ld.global.f32 	%f44, [%rd25];
	fma.rn.f32 	%f45, %f43, %f44, %f72;
	cvt.u64.u32 	%rd26, %r3;
	cvt.u64.u32 	%rd27, %r39;
	add.s64 	%rd28, %rd27, %rd26;
	shl.b64 	%rd29, %rd28, 2;
	add.s64 	%rd30, %rd2, %rd29;
	ld.global.f32 	%f46, [%rd30+4];
	mul.wide.s32 	%rd31, %r18, 4;
	add.s64 	%rd32, %rd25, %rd31;
	ld.global.f32 	%f47, [%rd32];
	fma.rn.f32 	%f48, %f46, %f47, %f45;
	ld.global.f32 	%f49, [%rd30+8];
	add.s64 	%rd33, %rd32, %rd31;
	ld.global.f32 	%f50, [%rd33];
	fma.rn.f32 	%f51, %f49, %f50, %f48;
	ld.global.f32 	%f52, [%rd30+12];
	add.s64 	%rd34, %rd33, %rd31;
	ld.global.f32 	%f53, [%rd34];
	fma.rn.f32 	%f72, %f52, %f53, %f51;
	add.s32 	%r39, %r39, 4;
$L__BB0_8:
	setp.eq.s32 	%p9, %r13, 0;
	@%p9 bra 	$L__BB0_13;
	setp.eq.s32 	%p10, %r13, 1;
	@%p10 bra 	$L__BB0_11;
	add.s32 	%r30, %r39, %r3;
	mul.wide.u32 	%rd35, %r30, 4;
	add.s64 	%rd36, %rd2, %rd35;
	ld.global.f32 	%f55, [%rd36];
	mad.lo.s32 	%r31, %r39, %r18, %r2;
	mul.wide.s32 	%rd37, %r31, 4;
	add.s64 	%rd38, %rd1, %rd37;
	ld.global.f32 	%f56, [%rd38];
	fma.rn.f32 	%f57, %f55, %f56, %f72;
	cvt.u64.u32 	%rd39, %r3;
	cvt.u64.u32 	%rd40, %r39;
	add.s64 	%rd41, %rd40, %rd39;
	shl.b64 	%rd42, %rd41, 2;
	add.s64 	%rd43, %rd2, %rd42;
	ld.global.f32 	%f58, [%rd43+4];
	mul.wide.s32 	%rd44, %r18, 4;
	add.s64 	%rd45, %rd38, %rd44;
	ld.global.f32 	%f59, [%rd45];
	fma.rn.f32 	%f72, %f58, %f59, %f57;
	add.s32 	%r39, %r39, 2;
$L__BB0_11:
	and.b32  	%r32, %r19, 1;
	setp.eq.b32 	%p11, %r32, 1;
	not.pred 	%p12, %p11;
	@%p12 bra 	$L__BB0_13;
	add.s32 	%r33, %r39, %r3;
	mul.wide.u32 	%rd46, %r33, 4;
	add.s64 	%rd47, %rd2, %rd46;
	ld.global.f32 	%f60, [%rd47];
	mad.lo.s32 	%r34, %r39, %r18, %r2;
	mul.wide.s32 	%rd48, %r34, 4;
	add.s64 	%rd49, %rd1, %rd48;
	ld.global.f32 	%f61, [%rd49];
	fma.rn.f32 	%f72, %f60, %f61, %f72;
$L__BB0_13:
	mad.lo.s32 	%r35, %r18, %r1, %r2;
	cvta.to.global.u64 	%rd50, %rd6;
	mul.wide.s32 	%rd51, %r35, 4;
	add.s64 	%rd52, %rd50, %rd51;
	ld.global.f32 	%f62, [%rd52];
	mul.f32 	%f63, %f14, %f62;
	fma.rn.f32 	%f64, %f13, %f72, %f63;
	cvta.to.global.u64 	%rd53, %rd7;
	add.s64 	%rd54, %rd53, %rd51;
	st.global.f32 	[%rd54], %f64;
$L__BB0_14:
	ret;

}
	// .globl	_Z10gemm_tiledPKfS0_S0_Pfiiiff
.visible .entry _Z10gemm_tiledPKfS0_S0_Pfiiiff(
	.param .u64 .ptr .align 1 _Z10gemm_tiledPKfS0_S0_Pfiiiff_param_0,
	.param .u64 .ptr .align 1 _Z10gemm_tiledPKfS0_S0_Pfiiiff_param_1,
	.param .u64 .ptr .align 1 _Z10gemm_tiledPKfS0_S0_Pfiiiff_param_2,
	.param .u64 .ptr .align 1 _Z10gemm_tiledPKfS0_S0_Pfiiiff_param_3,
	.param .u32 _Z10gemm_tiledPKfS0_S0_Pfiiiff_param_4,
	.param .u32 _Z10gemm_tiledPKfS0_S0_Pfiiiff_param_5,
	.param .u32 _Z10gemm_tiledPKfS0_S0_Pfiiiff_param_6,
	.param .f32 _Z10gemm_tiledPKfS0_S0_Pfiiiff_param_7,
	.param .f32 _Z10gemm_tiledPKfS0_S0_Pfiiiff_param_8
)
{
	.reg .pred 	%p<12>;
	.reg .b32 	%r<43>;
	.reg .b32 	%f<116>;
	.reg .b64 	%rd<16>;
	// demoted variable
	.shared .align 4 .b8 _ZZ10gemm_tiledPKfS0_S0_PfiiiffE6tile_A[4096];
	// demoted variable
	.shared .align 4 .b8 _ZZ10gemm_tiledPKfS0_S0_PfiiiffE6tile_B[4096];
	ld.param.u64 	%rd3, [_Z10gemm_tiledPKfS0_S0_Pfiiiff_param_0];
	ld.param.u64 	%rd4, [_Z10gemm_tiledPKfS0_S0_Pfiiiff_param_1];
	ld.param.u64 	%rd5, [_Z10gemm_tiledPKfS0_S0_Pfiiiff_param_2];
	ld.param.u64 	%rd6, [_Z10gemm_tiledPKfS0_S0_Pfiiiff_param_3];
	ld.param.u32 	%r24, [_Z10gemm_tiledPKfS0_S0_Pfiiiff_param_4];
	ld.param.u32 	%r25, [_Z10gemm_tiledPKfS0_S0_Pfiiiff_param_5];
	ld.param.u32 	%r26, [_Z10gemm_tiledPKfS0_S0_Pfiiiff_param_6];
	ld.param.f32 	%f8, [_Z10gemm_tiledPKfS0_S0_Pfiiiff_param_7];
	ld.param.f32 	%f9, [_Z10gemm_tiledPKfS0_S0_Pfiiiff_param_8];
	mov.u32 	%r27, %ctaid.y;
	shl.b32 	%r28, %r27, 5;
	mov.u32 	%r40, %tid.y;
	add.s32 	%r2, %r28, %r40;
	mov.u32 	%r29, %ctaid.x;
	shl.b32 	%r3, %r29, 5;
	mov.u32 	%r38, %tid.x;
	add.s32 	%r5, %r3, %r38;
	setp.lt.s32 	%p1, %r26, 1;
	mov.f32 	%f115, 0f00000000;
	@%p1 bra 	$L__BB1_7;
	add.s32 	%r30, %r26, 31;
	shr.u32 	%r31, %r30, 5;
	shl.b32 	%r32, %r40, 7;
	mov.u32 	%r33, _ZZ10gemm_tiledPKfS0_S0_PfiiiffE6tile_A;
	add.s32 	%r6, %r33, %r32;
	shl.b32 	%r34, %r38, 2;
	add.s32 	%r7, %r6, %r34;
	mov.u32 	%r35, _ZZ10gemm_tiledPKfS0_S0_PfiiiffE6tile_B;
	add.s32 	%r9, %r35, %r34;
	add.s32 	%r8, %r9, %r32;
	neg.s32 	%r42, %r31;
	mad.lo.s32 	%r36, %r40, %r25, %r38;
	add.s32 	%r41, %r36, %r3;
	shl.b32 	%r12, %r25, 5;
	mad.lo.s32 	%r39, %r26, %r2, %r38;
	cvta.to.global.u64 	%rd1, %rd3;
	cvta.to.global.u64 	%rd2, %rd4;
	mov.f32 	%f115, 0f00000000;
$L__BB1_2:
	setp.ge.s32 	%p2, %r2, %r24;
	setp.ge.u32 	%p3, %r38, %r26;
	mov.f32 	%f113, 0f00000000;
	or.pred  	%p4, %p2, %p3;
	@%p4 bra 	$L__BB1_4;
	mul.wide.u32 	%rd7, %r39, 4;
	add.s64 	%rd8, %rd1, %rd7;
	ld.global.f32 	%f113, [%rd8];
$L__BB1_4:
	setp.ge.s32 	%p5, %r5, %r25;
	st.shared.f32 	[%r7], %f113;
	setp.ge.u32 	%p6, %r40, %r26;
	mov.f32 	%f114, 0f00000000;
	or.pred  	%p7, %p5, %p6;
	@%p7 bra 	$L__BB1_6;
	mul.wide.u32 	%rd9, %r41, 4;
	add.s64 	%rd10, %rd2, %rd9;
	ld.global.f32 	%f114, [%rd10];
$L__BB1_6:
	st.shared.f32 	[%r8], %f114;
	bar.sync 	0;
	ld.shared.f32 	%f14, [%r6];
	ld.shared.f32 	%f15, [%r9];
	fma.rn.f32 	%f16, %f14, %f15, %f115;
	ld.shared.f32 	%f17, [%r6+4];
	ld.shared.f32 	%f18, [%r9+128];
	fma.rn.f32 	%f19, %f17, %f18, %f16;
	ld.shared.f32 	%f20, [%r6+8];
	ld.shared.f32 	%f21, [%r9+256];
	fma.rn.f32 	%f22, %f20, %f21, %f19;
	ld.shared.f32 	%f23, [%r6+12];
	ld.shared.f32 	%f24, [%r9+384];
	fma.rn.f32 	%f25, %f23, %f24, %f22;
	ld.shared.f32 	%f26, [%r6+16];
	ld.shared.f32 	%f27, [%r9+512];
	fma.rn.f32 	%f28, %f26, %f27, %f25;
	ld.shared.f32 	%f29, [%r6+20];
	ld.shared.f32 	%f30, [%r9+640];
	fma.rn.f32 	%f31, %f29, %f30, %f28;
	ld.shared.f32 	%f32, [%r6+24];
	ld.shared.f32 	%f33, [%r9+768];
	fma.rn.f32 	%f34, %f32, %f33, %f31;
	ld.shared.f32 	%f35, [%r6+28];
	ld.shared.f32 	%f36, [%r9+896];
	fma.rn.f32 	%f37, %f35, %f36, %f34;
	ld.shared.f32 	%f38, [%r6+32];
	ld.shared.f32 	%f39, [%r9+1024];
	fma.rn.f32 	%f40, %f38, %f39, %f37;
	ld.shared.f32 	%f41, [%r6+36];
	ld.shared.f32 	%f42, [%r9+1152];
	fma.rn.f32 	%f43, %f41, %f42, %f40;
	ld.shared.f32 	%f44, [%r6+40];
	ld.shared.f32 	%f45, [%r9+1280];
	fma.rn.f32 	%f46, %f44, %f45, %f43;
	ld.shared.f32 	%f47, [%r6+44];
	ld.shared.f32 	%f48, [%r9+1408];
	fma.rn.f32 	%f49, %f47, %f48, %f46;
	ld.shared.f32 	%f50, [%r6+48];
	ld.shared.f32 	%f51, [%r9+1536];
	fma.rn.f32 	%f52, %f50, %f51, %f49;
	ld.shared.f32 	%f53, [%r6+52];
	ld.shared.f32 	%f54, [%r9+1664];
	fma.rn.f32 	%f55, %f53, %f54, %f52;
	ld.shared.f32 	%f56, [%r6+56];
	ld.shared.f32 	%f57, [%r9+1792];
	fma.rn.f32 	%f58, %f56, %f57, %f55;
	ld.shared.f32 	%f59, [%r6+60];
	ld.shared.f32 	%f60, [%r9+1920];
	fma.rn.f32 	%f61, %f59, %f60, %f58;
	ld.shared.f32 	%f62, [%r6+64];
	ld.shared.f32 	%f63, [%r9+2048];
	fma.rn.f32 	%f64, %f62, %f63, %f61;
	ld.shared.f32 	%f65, [%r6+68];
	ld.shared.f32 	%f66, [%r9+2176];
	fma.rn.f32 	%f67, %f65, %f66, %f64;
	ld.shared.f32 	%f68, [%r6+72];
	ld.shared.f32 	%f69, [%r9+2304];
	fma.rn.f32 	%f70, %f68, %f69, %f67;
	ld.shared.f32 	%f71, [%r6+76];
	ld.shared.f32 	%f72, [%r9+2432];
	fma.rn.f32 	%f73, %f71, %f72, %f70;
	ld.shared.f32 	%f74, [%r6+80];
	ld.shared.f32 	%f75, [%r9+2560];
	fma.rn.f32 	%f76, %f74, %f75, %f73;
	ld.shared.f32 	%f77, [%r6+84];
	ld.shared.f32 	%f78, [%r9+2688];
	fma.rn.f32 	%f79, %f77, %f78, %f76;
	ld.shared.f32 	%f80, [%r6+88];
	ld.shared.f32 	%f81, [%r9+2816];
	fma.rn.f32 	%f82, %f80, %f81, %f79;
	ld.shared.f32 	%f83, [%r6+92];
	ld.shared.f32 	%f84, [%r9+2944];
	fma.rn.f32 	%f85, %f83, %f84, %f82;
	ld.shared.f32 	%f86, [%r6+96];
	ld.shared.f32 	%f87, [%r9+3072];
	fma.rn.f32 	%f88, %f86, %f87, %f85;
	ld.shared.f32 	%f89, [%r6+100];
	ld.shared.f32 	%f90, [%r9+3200];
	fma.rn.f32 	%f91, %f89, %f90, %f88;
	ld.shared.f32 	%f92, [%r6+104];
	ld.shared.f32 	%f93, [%r9+3328];
	fma.rn.f32 	%f94, %f92, %f93, %f91;
	ld.shared.f32 	%f95, [%r6+108];
	ld.shared.f32 	%f96, [%r9+3456];
	fma.rn.f32 	%f97, %f95, %f96, %f94;
	ld.shared.f32 	%f98, [%r6+112];
	ld.shared.f32 	%f99, [%r9+3584];
	fma.rn.f32 	%f100, %f98, %f99, %f97;
	ld.shared.f32 	%f101, [%r6+116];
	ld.shared.f32 	%f102, [%r9+3712];
	fma.rn.f32 	%f103, %f101, %f102, %f100;
	ld.shared.f32 	%f104, [%r6+120];
	ld.shared.f32 	%f105, [%r9+3840];
	fma.rn.f32 	%f106, %f104, %f105, %f103;
	ld.shared.f32 	%f107, [%r6+124];
	ld.shared.f32 	%f108, [%r9+3968];
	fma.rn.f32 	%f115, %f107, %f108, %f106;
	bar.sync 	0;
	add.s32 	%r42, %r42, 1;
	setp.ne.s32 	%p8, %r42, 0;
	add.s32 	%r41, %r41, %r12;
	add.s32 	%r40, %r40, 32;
	add.s32 	%r39, %r39, 32;
	add.s32 	%r38, %r38, 32;
	@%p8 bra 	$L__BB1_2;
$L__BB1_7:
	setp.ge.s32 	%p9, %r2, %r24;
	setp.ge.s32 	%p10, %r5, %r25;
	or.pred  	%p11, %p9, %p10;
	@%p11 bra 	$L__BB1_9;
	mad.lo.s32 	%r37, %r25, %r2, %r5;
	cvta.to.global.u64 	%rd11, %rd5;
	mul.wide.s32 	%rd12, %r37, 4;
	add.s64 	%rd13, %rd11, %rd12;
	ld.global.f32 	%f109, [%rd13];
	mul.f32 	%f110, %f9, %f109;
	fma.rn.f32 	%f111, %f8, %f115, %f110;
	cvta.to.global.u64 	%rd14, %rd6;
	add.s64 	%rd15, %rd14, %rd12;
	st.global.f32 	[%rd15], %f111;
$L__BB1_9:
	ret;

}


// ===== COMPILED SASS (sm_100) =====

	.target	sm_100

	.elftype	@"ET_EXEC"


//--------------------- .note.nv.tkinfo           --------------------------
	.section	.note.nv.tkinfo,"",@"SHT_NOTE"
	.sectionflags	@"SHF_NOTE_NV_TKINFO"
	.tkinfo
        /*0018*/ 	.word	0x00000002
        /*0030*/ 	.string	""
        /*0030*/ 	.string	"ptxas"
        /*0030*/ 	.string	"Cuda compilation tools, release 13.0, V13.0.88"
        /*0030*/ 	.string	"Build cuda_13.0.r13.0/compiler.36424714_0"
        /*0030*/ 	.string	"-arch sm_100 -m 64 "



//--------------------- .note.nv.cuinfo           --------------------------
	.section	.note.nv.cuinfo,"",@"SHT_NOTE"
	.sectionflags	@"SHF_NOTE_NV_CUINFO"
        /*0018*/ 	.short	0x0002
        /*001a*/ 	.short	0x0064
        /*001c*/ 	.short	0x0082
	.zero		2


//--------------------- .nv.info                  --------------------------
	.section	.nv.info,"",@"SHT_CUDA_INFO"
	.align	4


	//----- nvinfo : EIATTR_REGCOUNT
	.align		4
        /*0000*/ 	.byte	0x04, 0x2f
        /*0002*/ 	.short	(.L_1 - .L_0)
	.align		4
.L_0:
        /*0004*/ 	.word	index@(_Z10gemm_naivePKfS0_S0_Pfiiiff)
        /*0008*/ 	.word	0x00000020


	//----- nvinfo : EIATTR_FRAME_SIZE
	.align		4
.L_1:
        /*000c*/ 	.byte	0x04, 0x11
        /*000e*/ 	.short	(.L_3 - .L_2)
	.align		4
.L_2:
        /*0010*/ 	.word	index@(_Z10gemm_naivePKfS0_S0_Pfiiiff)
        /*0014*/ 	.word	0x00000000


	//----- nvinfo : EIATTR_REGCOUNT
	.align		4
.L_3:
        /*0018*/ 	.byte	0x04, 0x2f
        /*001a*/ 	.short	(.L_5 - .L_4)
	.align		4
.L_4:
        /*001c*/ 	.word	index@(_Z10gemm_tiledPKfS0_S0_Pfiiiff)
        /*0020*/ 	.word	0x00000020


	//----- nvinfo : EIATTR_FRAME_SIZE
	.align		4
.L_5:
        /*0024*/ 	.byte	0x04, 0x11
        /*0026*/ 	.short	(.L_7 - .L_6)
	.align		4
.L_6:
        /*0028*/ 	.word	index@(_Z10gemm_tiledPKfS0_S0_Pfiiiff)
        /*002c*/ 	.word	0x00000000


	//----- nvinfo : EIATTR_MIN_STACK_SIZE
	.align		4
.L_7:
        /*0030*/ 	.byte	0x04, 0x12
        /*0032*/ 	.short	(.L_9 - .L_8)
	.align		4
.L_8:
        /*0034*/ 	.word	index@(_Z10gemm_tiledPKfS0_S0_Pfiiiff)
        /*0038*/ 	.word	0x00000000


	//----- nvinfo : EIATTR_MIN_STACK_SIZE
	.align		4
.L_9:
        /*003c*/ 	.byte	0x04, 0x12
        /*003e*/ 	.short	(.L_11 - .L_10)
	.align		4
.L_10:
        /*0040*/ 	.word	index@(_Z10gemm_naivePKfS0_S0_Pfiiiff)
        /*0044*/ 	.word	0x00000000
.L_11:


//--------------------- .nv.compat                --------------------------
	.section	.nv.compat,"",@"SHT_CUDA_COMPAT_INFO"
	.align	4
        /*0000*/ 	.byte	0x02, 0x09, 0x00, 0x00, 0x02, 0x02, 0x01, 0x00, 0x02, 0x05, 0x05, 0x00, 0x03, 0x07, 0x01, 0x01
        /*0010*/ 	.byte	0x02, 0x03, 0x00, 0x00, 0x02, 0x06, 0x01, 0x00, 0x04, 0x0b, 0x08, 0x00, 0x09, 0x00, 0x00, 0x00
        /*0020*/ 	.byte	0x00, 0x00, 0x00, 0x00


//--------------------- .nv.info._Z10gemm_tiledPKfS0_S0_Pfiiiff --------------------------
	.section	.nv.info._Z10gemm_tiledPKfS0_S0_Pfiiiff,"",@"SHT_CUDA_INFO"
	.sectionflags	@""
	.align	4


	//----- nvinfo : EIATTR_CUDA_API_VERSION
	.align		4
        /*0000*/ 	.byte	0x04, 0x37
        /*0002*/ 	.short	(.L_13 - .L_12)
.L_12:
        /*0004*/ 	.word	0x00000082


	//----- nvinfo : EIATTR_KPARAM_INFO
	.align		4
.L_13:
        /*0008*/ 	.byte	0x04, 0x17
        /*000a*/ 	.short	(.L_15 - .L_14)
.L_14:
        /*000c*/ 	.word	0x00000000
        /*0010*/ 	.short	0x0008
        /*0012*/ 	.short	0x0030
        /*0014*/ 	.byte	0x00, 0xf0, 0x11, 0x00


	//----- nvinfo : EIATTR_KPARAM_INFO
	.align		4
.L_15:
        /*0018*/ 	.byte	0x04, 0x17
        /*001a*/ 	.short	(.L_17 - .L_16)
.L_16:
        /*001c*/ 	.word	0x00000000
        /*0020*/ 	.short	0x0007
        /*0022*/ 	.short	0x002c
        /*0024*/ 	.byte	0x00, 0xf0, 0x11, 0x00


	//----- nvinfo : EIATTR_KPARAM_INFO
	.align		4
.L_17:
        /*0028*/ 	.byte	0x04, 0x17
        /*002a*/ 	.short	(.L_19 - .L_18)
.L_18:
        /*002c*/ 	.word	0x00000000
        /*0030*/ 	.short	0x0006
        /*0032*/ 	.short	0x0028
        /*0034*/ 	.byte	0x00, 0xf0, 0x11, 0x00


	//----- nvinfo : EIATTR_KPARAM_INFO
	.align		4
.L_19:
        /*0038*/ 	.byte	0x04, 0x17
        /*003a*/ 	.short	(.L_21 - .L_20)
.L_20:
        /*003c*/ 	.word	0x00000000
        /*0040*/ 	.short	0x0005
        /*0042*/ 	.short	0x0024
        /*0044*/ 	.byte	0x00, 0xf0, 0x11, 0x00


	//----- nvinfo : EIATTR_KPARAM_INFO
	.align		4
.L_21:
        /*0048*/ 	.byte	0x04, 0x17
        /*004a*/ 	.short	(.L_23 - .L_22)
.L_22:
        /*004c*/ 	.word	0x00000000
        /*0050*/ 	.short	0x0004
        /*0052*/ 	.short	0x0020
        /*0054*/ 	.byte	0x00, 0xf0, 0x11, 0x00


	//----- nvinfo : EIATTR_KPARAM_INFO
	.align		4
.L_23:
        /*0058*/ 	.byte	0x04, 0x17
        /*005a*/ 	.short	(.L_25 - .L_24)
.L_24:
        /*005c*/ 	.word	0x00000000
        /*0060*/ 	.short	0x0003
        /*0062*/ 	.short	0x0018
        /*0064*/ 	.byte	0x00, 0xf5, 0x21, 0x00


	//----- nvinfo : EIATTR_KPARAM_INFO
	.align		4
.L_25:
        /*0068*/ 	.byte	0x04, 0x17
        /*006a*/ 	.short	(.L_27 - .L_26)
.L_26:
        /*006c*/ 	.word	0x00000000
        /*0070*/ 	.short	0x0002
        /*0072*/ 	.short	0x0010
        /*0074*/ 	.byte	0x00, 0xf5, 0x21, 0x00


	//----- nvinfo : EIATTR_KPARAM_INFO
	.align		4
.L_27:
        /*0078*/ 	.byte	0x04, 0x17
        /*007a*/ 	.short	(.L_29 - .L_28)
.L_28:
        /*007c*/ 	.word	0x00000000
        /*0080*/ 	.short	0x0001
        /*0082*/ 	.short	0x0008
        /*0084*/ 	.byte	0x00, 0xf5, 0x21, 0x00


	//----- nvinfo : EIATTR_KPARAM_INFO
	.align		4
.L_29:
        /*0088*/ 	.byte	0x04, 0x17
        /*008a*/ 	.short	(.L_31 - .L_30)
.L_30:
        /*008c*/ 	.word	0x00000000
        /*0090*/ 	.short	0x0000
        /*0092*/ 	.short	0x0000
        /*0094*/ 	.byte	0x00, 0xf5, 0x21, 0x00


	//----- nvinfo : EIATTR_SPARSE_MMA_MASK
	.align		4
.L_31:
        /*0098*/ 	.byte	0x03, 0x50
        /*009a*/ 	.short	0x0000


	//----- nvinfo : EIATTR_MAXREG_COUNT
	.align		4
        /*009c*/ 	.byte	0x03, 0x1b
        /*009e*/ 	.short	0x00ff


	//----- nvinfo : EIATTR_NUM_BARRIERS
	.align		4
        /*00a0*/ 	.byte	0x02, 0x4c
        /*00a2*/ 	.byte	0x01
	.zero		1


	//----- nvinfo : EIATTR_MERCURY_ISA_VERSION
	.align		4
        /*00a4*/ 	.byte	0x03, 0x5f
        /*00a6*/ 	.short	0x0101


	//----- nvinfo : EIATTR_VRC_CTA_INIT_COUNT
	.align		4
        /*00a8*/ 	.byte	0x02, 0x4a
	.zero		1
	.zero		1


	//----- nvinfo : EIATTR_EXIT_INSTR_OFFSETS
	.align		4
        /*00ac*/ 	.byte	0x04, 0x1c
        /*00ae*/ 	.short	(.L_33 - .L_32)


	//   ....[0]....
.L_32:
        /*00b0*/ 	.word	0x00000820


	//   ....[1]....
        /*00b4*/ 	.word	0x000008e0


	//----- nvinfo : EIATTR_CBANK_PARAM_SIZE
	.align		4
.L_33:
        /*00b8*/ 	.byte	0x03, 0x19
        /*00ba*/ 	.short	0x0034


	//----- nvinfo : EIATTR_PARAM_CBANK
	.align		4
        /*00bc*/ 	.byte	0x04, 0x0a
        /*00be*/ 	.short	(.L_35 - .L_34)
	.align		4
.L_34:
        /*00c0*/ 	.word	index@(.nv.constant0._Z10gemm_tiledPKfS0_S0_Pfiiiff)
        /*00c4*/ 	.short	0x0380
        /*00c6*/ 	.short	0x0034


	//----- nvinfo : EIATTR_SW_WAR
	.align		4
.L_35:
        /*00c8*/ 	.byte	0x04, 0x36
        /*00ca*/ 	.short	(.L_37 - .L_36)
.L_36:
        /*00cc*/ 	.word	0x00000008
.L_37:


//--------------------- .nv.info._Z10gemm_naivePKfS0_S0_Pfiiiff --------------------------
	.section	.nv.info._Z10gemm_naivePKfS0_S0_Pfiiiff,"",@"SHT_CUDA_INFO"
	.sectionflags	@""
	.align	4


	//----- nvinfo : EIATTR_CUDA_API_VERSION
	.align		4
        /*0000*/ 	.byte	0x04, 0x37
        /*0002*/ 	.short	(.L_39 - .L_38)
.L_38:
        /*0004*/ 	.word	0x00000082


	//----- nvinfo : EIATTR_KPARAM_INFO
	.align		4
.L_39:
        /*0008*/ 	.byte	0x04, 0x17
        /*000a*/ 	.short	(.L_41 - .L_40)
.L_40:
        /*000c*/ 	.word	0x00000000
        /*0010*/ 	.short	0x0008
        /*0012*/ 	.short	0x0030
        /*0014*/ 	.byte	0x00, 0xf0, 0x11, 0x00


	//----- nvinfo : EIATTR_KPARAM_INFO
	.align		4
.L_41:
        /*0018*/ 	.byte	0x04, 0x17
        /*001a*/ 	.short	(.L_43 - .L_42)
.L_42:
        /*001c*/ 	.word	0x00000000
        /*0020*/ 	.short	0x0007
        /*0022*/ 	.short	0x002c
        /*0024*/ 	.byte	0x00, 0xf0, 0x11, 0x00


	//----- nvinfo : EIATTR_KPARAM_INFO
	.align		4
.L_43:
        /*0028*/ 	.byte	0x04, 0x17
        /*002a*/ 	.short	(.L_45 - .L_44)
.L_44:
        /*002c*/ 	.word	0x00000000
        /*0030*/ 	.short	0x0006
        /*0032*/ 	.short	0x0028
        /*0034*/ 	.byte	0x00, 0xf0, 0x11, 0x00


	//----- nvinfo : EIATTR_KPARAM_INFO
	.align		4
.L_45:
        /*0038*/ 	.byte	0x04, 0x17
        /*003a*/ 	.short	(.L_47 - .L_46)
.L_46:
        /*003c*/ 	.word	0x00000000
        /*0040*/ 	.short	0x0005
        /*0042*/ 	.short	0x0024
        /*0044*/ 	.byte	0x00, 0xf0, 0x11, 0x00


	//----- nvinfo : EIATTR_KPARAM_INFO
	.align		4
.L_47:
        /*0048*/ 	.byte	0x04, 0x17
        /*004a*/ 	.short	(.L_49 - .L_48)
.L_48:
        /*004c*/ 	.word	0x00000000
        /*0050*/ 	.short	0x0004
        /*0052*/ 	.short	0x0020
        /*0054*/ 	.byte	0x00, 0xf0, 0x11, 0x00


	//----- nvinfo : EIATTR_KPARAM_INFO
	.align		4
.L_49:
        /*0058*/ 	.byte	0x04, 0x17
        /*005a*/ 	.short	(.L_51 - .L_50)
.L_50:
        /*005c*/ 	.word	0x00000000
        /*0060*/ 	.short	0x0003
        /*0062*/ 	.short	0x0018
        /*0064*/ 	.byte	0x00, 0xf5, 0x21, 0x00


	//----- nvinfo : EIATTR_KPARAM_INFO
	.align		4
.L_51:
        /*0068*/ 	.byte	0x04, 0x17
        /*006a*/ 	.short	(.L_53 - .L_52)
.L_52:
        /*006c*/ 	.word	0x00000000
        /*0070*/ 	.short	0x0002
        /*0072*/ 	.short	0x0010
        /*0074*/ 	.byte	0x00, 0xf5, 0x21, 0x00


	//----- nvinfo : EIATTR_KPARAM_INFO
	.align		4
.L_53:
        /*0078*/ 	.byte	0x04, 0x17
        /*007a*/ 	.short	(.L_55 - .L_54)
.L_54:
        /*007c*/ 	.word	0x00000000
        /*0080*/ 	.short	0x0001
        /*0082*/ 	.short	0x0008
        /*0084*/ 	.byte	0x00, 0xf5, 0x21, 0x00


	//----- nvinfo : EIATTR_KPARAM_INFO
	.align		4
.L_55:
        /*0088*/ 	.byte	0x04, 0x17
        /*008a*/ 	.short	(.L_57 - .L_56)
.L_56:
        /*008c*/ 	.word	0x00000000
        /*0090*/ 	.short	0x0000
        /*0092*/ 	.short	0x0000
        /*0094*/ 	.byte	0x00, 0xf5, 0x21, 0x00


	//----- nvinfo : EIATTR_SPARSE_MMA_MASK
	.align		4
.L_57:
        /*0098*/ 	.byte	0x03, 0x50
        /*009a*/ 	.short	0x0000


	//----- nvinfo : EIATTR_MAXREG_COUNT
	.align		4
        /*009c*/ 	.byte	0x03, 0x1b
        /*009e*/ 	.short	0x00ff


	//----- nvinfo : EIATTR_MERCURY_ISA_VERSION
	.align		4
        /*00a0*/ 	.byte	0x03, 0x5f
        /*00a2*/ 	.short	0x0101


	//----- nvinfo : EIATTR_VRC_CTA_INIT_COUNT
	.align		4
        /*00a4*/ 	.byte	0x02, 0x4a
	.zero		1
	.zero		1


	//----- nvinfo : EIATTR_EXIT_INSTR_OFFSETS
	.align		4
        /*00a8*/ 	.byte	0x04, 0x1c
        /*00aa*/ 	.short	(.L_59 - .L_58)


	//   ....[0]....
.L_58:
        /*00ac*/ 	.word	0x000000c0


	//   ....[1]....
        /*00b0*/ 	.word	0x00000950


	//----- nvinfo : EIATTR_CBANK_PARAM_SIZE
	.align		4
.L_59:
        /*00b4*/ 	.byte	0x03, 0x19
        /*00b6*/ 	.short	0x0034


	//----- nvinfo : EIATTR_PARAM_CBANK
	.align		4
        /*00b8*/ 	.byte	0x04, 0x0a
        /*00ba*/ 	.short	(.L_61 - .L_60)
	.align		4
.L_60:
        /*00bc*/ 	.word	index@(.nv.constant0._Z10gemm_naivePKfS0_S0_Pfiiiff)
        /*00c0*/ 	.short	0x0380
        /*00c2*/ 	.short	0x0034


	//----- nvinfo : EIATTR_SW_WAR
	.align		4
.L_61:
        /*00c4*/ 	.byte	0x04, 0x36
        /*00c6*/ 	.short	(.L_63 - .L_62)
.L_62:
        /*00c8*/ 	.word	0x00000008
.L_63:


//--------------------- .nv.callgraph             --------------------------
	.section	.nv.callgraph,"",@"SHT_CUDA_CALLGRAPH"
	.align	4
	.sectionentsize	8
	.align		4
        /*0000*/ 	.word	0x00000000
	.align		4
        /*0004*/ 	.word	0xffffffff
	.align		4
        /*0008*/ 	.word	0x00000000
	.align		4
        /*000c*/ 	.word	0xfffffffe
	.align		4
        /*0010*/ 	.word	0x00000000
	.align		4
        /*0014*/ 	.word	0xfffffffd
	.align		4
        /*0018*/ 	.word	0x00000000
	.align		4
        /*001c*/ 	.word	0xfffffffc


//--------------------- .text._Z10gemm_tiledPKfS0_S0_Pfiiiff --------------------------
	.section	.text._Z10gemm_tiledPKfS0_S0_Pfiiiff,"ax",@progbits
	.align	128
        .global         _Z10gemm_tiledPKfS0_S0_Pfiiiff
        .type           _Z10gemm_tiledPKfS0_S0_Pfiiiff,@function
        .size           _Z10gemm_tiledPKfS0_S0_Pfiiiff,(.L_x_8 - _Z10gemm_tiledPKfS0_S0_Pfiiiff)
        .other          _Z10gemm_tiledPKfS0_S0_Pfiiiff,@"STO_CUDA_ENTRY STV_DEFAULT"
_Z10gemm_tiledPKfS0_S0_Pfiiiff:
.text._Z10gemm_tiledPKfS0_S0_Pfiiiff:
[----:B------:R-:W-:Y:S01]  /*0000*/  LDC R1, c[0x0][0x37c] ;  /* 0x0000df00ff017b82 */ /* 0x000fe20000000800 */
[----:B------:R-:W0:Y:S01]  /*0010*/  S2R R18, SR_CTAID.Y ;  /* 0x0000000000127919 */ /* 0x000e220000002600 */
[----:B------:R-:W1:Y:S01]  /*0020*/  LDCU UR10, c[0x0][0x3a8] ;  /* 0x00007500ff0a77ac */ /* 0x000e620008000800 */
[----:B------:R-:W-:Y:S01]  /*0030*/  HFMA2 R21, -RZ, RZ, 0, 0 ;  /* 0x00000000ff157431 */ /* 0x000fe200000001ff */
[----:B------:R-:W0:Y:S01]  /*0040*/  S2R R17, SR_TID.Y ;  /* 0x0000000000117919 */ /* 0x000e220000002200 */
[----:B------:R-:W2:Y:S01]  /*0050*/  LDCU.64 UR8, c[0x0][0x358] ;  /* 0x00006b00ff0877ac */ /* 0x000ea20008000a00 */
[----:B------:R-:W3:Y:S01]  /*0060*/  S2R R2, SR_CTAID.X ;  /* 0x0000000000027919 */ /* 0x000ee20000002500 */
[----:B------:R-:W3:Y:S01]  /*0070*/  S2R R16, SR_TID.X ;  /* 0x0000000000107919 */ /* 0x000ee20000002100 */
[----:B-1----:R-:W-:Y:S01]  /*0080*/  UISETP.GE.AND UP0, UPT, UR10, 0x1, UPT ;  /* 0x000000010a00788c */ /* 0x002fe2000bf06270 */
[----:B0-----:R-:W-:Y:S02]  /*0090*/  LEA R18, R18, R17, 0x5 ;  /* 0x0000001112127211 */ /* 0x001fe400078e28ff */
[----:B---3--:R-:W-:-:S06]  /*00a0*/  LEA R19, R2, R16, 0x5 ;  /* 0x0000001002137211 */ /* 0x008fcc00078e28ff */
[----:B--2---:R-:W-:Y:S05]  /*00b0*/  BRA.U !UP0, `(.L_x_0) ;  /* 0x0000000508cc7547 */ /* 0x004fea000b800000 */
[----:B------:R-:W0:Y:S01]  /*00c0*/  S2UR UR7, SR_CgaCtaId ;  /* 0x00000000000779c3 */ /* 0x000e220000008800 */
[----:B------:R-:W1:Y:S01]  /*00d0*/  LDCU UR11, c[0x0][0x3a4] ;  /* 0x00007480ff0b77ac */ /* 0x000e620008000800 */
[----:B------:R-:W-:Y:S01]  /*00e0*/  MOV R21, RZ ;  /* 0x000000ff00157202 */ /* 0x000fe20000000f00 */
[----:B------:R-:W-:Y:S01]  /*00f0*/  IMAD R6, R18, UR10, R16 ;  /* 0x0000000a12067c24 */ /* 0x000fe2000f8e0210 */
[----:B------:R-:W-:Y:S01]  /*0100*/  UMOV UR5, 0x400 ;  /* 0x0000040000057882 */ /* 0x000fe20000000000 */
[----:B------:R-:W-:-:S03]  /*0110*/  UIADD3 UR4, UPT, UPT, UR10, 0x1f, URZ ;  /* 0x0000001f0a047890 */ /* 0x000fc6000fffe0ff */
[----:B------:R-:W2:Y:S01]  /*0120*/  LDC R0, c[0x0][0x3a4] ;  /* 0x0000e900ff007b82 */ /* 0x000ea20000000800 */
[----:B------:R-:W-:Y:S02]  /*0130*/  UIADD3 UR6, UPT, UPT, UR5, 0x1000, URZ ;  /* 0x0000100005067890 */ /* 0x000fe4000fffe0ff */
[----:B------:R-:W-:Y:S01]  /*0140*/  USHF.R.U32.HI UR4, URZ, 0x5, UR4 ;  /* 0x00000005ff047899 */ /* 0x000fe20008011604 */
[----:B------:R-:W3:Y:S01]  /*0150*/  LDCU UR13, c[0x0][0x3a8] ;  /* 0x00007500ff0d77ac */ /* 0x000ee20008000800 */
[----:B------:R-:W4:Y:S01]  /*0160*/  LDCU UR12, c[0x0][0x3a0] ;  /* 0x00007400ff0c77ac */ /* 0x000f220008000800 */
[----:B-1----:R-:W-:Y:S01]  /*0170*/  IMAD R7, R17, UR11, R16 ;  /* 0x0000000b11077c24 */ /* 0x002fe2000f8e0210 */
[----:B------:R-:W-:Y:S02]  /*0180*/  UIADD3 UR4, UPT, UPT, -UR4, URZ, URZ ;  /* 0x000000ff04047290 */ /* 0x000fe4000fffe1ff */
[----:B0-----:R-:W-:Y:S02]  /*0190*/  ULEA UR5, UR7, UR5, 0x18 ;  /* 0x0000000507057291 */ /* 0x001fe4000f8ec0ff */
[----:B------:R-:W-:Y:S01]  /*01a0*/  LEA R7, R2, R7, 0x5 ;  /* 0x0000000702077211 */ /* 0x000fe200078e28ff */
[----:B------:R-:W-:-:S03]  /*01b0*/  ULEA UR6, UR7, UR6, 0x18 ;  /* 0x0000000607067291 */ /* 0x000fc6000f8ec0ff */
[----:B------:R-:W-:-:S03]  /*01c0*/  LEA R5, R17, UR5, 0x7 ;  /* 0x0000000511057c11 */ /* 0x000fc6000f8e38ff */
[C---:B------:R-:W-:Y:S02]  /*01d0*/  LEA R3, R16.reuse, UR6, 0x2 ;  /* 0x0000000610037c11 */ /* 0x040fe4000f8e10ff */
[----:B------:R-:W-:Y:S02]  /*01e0*/  LEA R4, R16, R5, 0x2 ;  /* 0x0000000510047211 */ /* 0x000fe400078e10ff */
[----:B---34-:R-:W-:-:S07]  /*01f0*/  LEA R2, R17, R3, 0x7 ;  /* 0x0000000311027211 */ /* 0x018fce00078e38ff */
.L_x_1:
[----:B------:R-:W-:Y:S01]  /*0200*/  ISETP.GE.U32.AND P1, PT, R16, UR13, PT ;  /* 0x0000000d10007c0c */ /* 0x000fe2000bf26070 */
[----:B------:R-:W-:Y:S01]  /*0210*/  HFMA2 R24, -RZ, RZ, 0, 0 ;  /* 0x00000000ff187431 */ /* 0x000fe200000001ff */
[----:B------:R-:W-:Y:S02]  /*0220*/  ISETP.GE.U32.AND P0, PT, R17, UR13, PT ;  /* 0x0000000d11007c0c */ /* 0x000fe4000bf06070 */
[----:B------:R-:W-:Y:S02]  /*0230*/  ISETP.GE.OR P1, PT, R18, UR12, P1 ;  /* 0x0000000c12007c0c */ /* 0x000fe40008f26670 */
[----:B--2---:R-:W-:Y:S02]  /*0240*/  ISETP.GE.OR P0, PT, R19, R0, P0 ;  /* 0x000000001300720c */ /* 0x004fe40000706670 */
[----:B------:R-:W-:-:S09]  /*0250*/  MOV R29, RZ ;  /* 0x000000ff001d7202 */ /* 0x000fd20000000f00 */
[----:B------:R-:W0:Y:S08]  /*0260*/  @!P1 LDC.64 R10, c[0x0][0x380] ;  /* 0x0000e000ff0a9b82 */ /* 0x000e300000000a00 */
[----:B------:R-:W1:Y:S01]  /*0270*/  @!P0 LDC.64 R8, c[0x0][0x388] ;  /* 0x0000e200ff088b82 */ /* 0x000e620000000a00 */
[----:B0-----:R-:W-:-:S05]  /*0280*/  @!P1 IMAD.WIDE.U32 R10, R6, 0x4, R10 ;  /* 0x00000004060a9825 */ /* 0x001fca00078e000a */
[----:B------:R-:W2:Y:S01]  /*0290*/  @!P1 LDG.E R29, desc[UR8][R10.64] ;  /* 0x000000080a1d9981 */ /* 0x000ea2000c1e1900 */
[----:B-1----:R-:W-:-:S05]  /*02a0*/  @!P0 IMAD.WIDE.U32 R22, R7, 0x4, R8 ;  /* 0x0000000407168825 */ /* 0x002fca00078e0008 */
[----:B------:R-:W3:Y:S01]  /*02b0*/  @!P0 LDG.E R24, desc[UR8][R22.64] ;  /* 0x0000000816188981 */ /* 0x000ee2000c1e1900 */
[----:B------:R-:W-:-:S04]  /*02c0*/  UIADD3 UR4, UPT, UPT, UR4, 0x1, URZ ;  /* 0x0000000104047890 */ /* 0x000fc8000fffe0ff */
[----:B------:R-:W-:Y:S01]  /*02d0*/  UISETP.NE.AND UP0, UPT, UR4, URZ, UPT ;  /* 0x000000ff0400728c */ /* 0x000fe2000bf05270 */
[----:B------:R-:W-:Y:S01]  /*02e0*/  IADD3 R17, PT, PT, R17, 0x20, RZ ;  /* 0x0000002011117810 */ /* 0x000fe20007ffe0ff */
[----:B--2---:R-:W-:Y:S04]  /*02f0*/  STS [R4], R29 ;  /* 0x0000001d04007388 */ /* 0x004fe80000000800 */
[----:B---3--:R-:W-:Y:S01]  /*0300*/  STS [R2], R24 ;  /* 0x0000001802007388 */ /* 0x008fe20000000800 */
[----:B------:R-:W-:Y:S06]  /*0310*/  BAR.SYNC.DEFER_BLOCKING 0x0 ;  /* 0x0000000000007b1d */ /* 0x000fec0000010000 */
[----:B------:R-:W-:Y:S04]  /*0320*/  LDS R28, [R3] ;  /* 0x00000000031c7984 */ /* 0x000fe80000000800 */
[----:B------:R-:W0:Y:S04]  /*0330*/  LDS.128 R12, [R5] ;  /* 0x00000000050c7984 */ /* 0x000e280000000c00 */
[----:B------:R-:W1:Y:S04]  /*0340*/  LDS R23, [R3+0x80] ;  /* 0x0000800003177984 */ /* 0x000e680000000800 */
[----:B------:R-:W2:Y:S04]  /*0350*/  LDS R27, [R3+0x100] ;  /* 0x00010000031b7984 */ /* 0x000ea80000000800 */
[----:B------:R-:W3:Y:S04]  /*0360*/  LDS R26, [R3+0x180] ;  /* 0x00018000031a7984 */ /* 0x000ee80000000800 */
[----:B------:R-:W-:Y:S04]  /*0370*/  LDS R25, [R3+0x200] ;  /* 0x0002000003197984 */ /* 0x000fe80000000800 */
[----:B------:R-:W4:Y:S04]  /*0380*/  LDS.128 R8, [R5+0x10] ;  /* 0x0000100005087984 */ /* 0x000f280000000c00 */
[----:B------:R-:W5:Y:S04]  /*0390*/  LDS R20, [R3+0x280] ;  /* 0x0002800003147984 */ /* 0x000f680000000800 */
[----:B------:R-:W-:Y:S04]  /*03a0*/  LDS R24, [R3+0x380] ;  /* 0x0003800003187984 */ /* 0x000fe80000000800 */
[----:B------:R-:W-:Y:S01]  /*03b0*/  LDS R22, [R3+0x480] ;  /* 0x0004800003167984 */ /* 0x000fe20000000800 */
[----:B0-----:R-:W-:-:S03]  /*03c0*/  FFMA R12, R12, R28, R21 ;  /* 0x0000001c0c0c7223 */ /* 0x001fc60000000015 */
[----:B------:R-:W0:Y:S01]  /*03d0*/  LDS R21, [R3+0x300] ;  /* 0x0003000003157984 */ /* 0x000e220000000800 */
[----:B-1----:R-:W-:-:S03]  /*03e0*/  FFMA R12, R23, R13, R12 ;  /* 0x0000000d170c7223 */ /* 0x002fc6000000000c */
[----:B------:R-:W-:Y:S01]  /*03f0*/  LDS R23, [R3+0x400] ;  /* 0x0004000003177984 */ /* 0x000fe20000000800 */
[----:B--2---:R-:W-:-:S04]  /*0400*/  FFMA R27, R27, R14, R12 ;  /* 0x0000000e1b1b7223 */ /* 0x004fc8000000000c */
[----:B---3--:R-:W-:Y:S02]  /*0410*/  FFMA R27, R26, R15, R27 ;  /* 0x0000000f1a1b7223 */ /* 0x008fe4000000001b */
[----:B------:R-:W1:Y:S04]  /*0420*/  LDS.128 R12, [R5+0x20] ;  /* 0x00002000050c7984 */ /* 0x000e680000000c00 */
[----:B------:R-:W-:Y:S01]  /*0430*/  LDS R26, [R3+0x580] ;  /* 0x00058000031a7984 */ /* 0x000fe20000000800 */
[----:B----4-:R-:W-:-:S03]  /*0440*/  FFMA R27, R8, R25, R27 ;  /* 0x00000019081b7223 */ /* 0x010fc6000000001b */
[----:B------:R-:W2:Y:S01]  /*0450*/  LDS R25, [R3+0x500] ;  /* 0x0005000003197984 */ /* 0x000ea20000000800 */
[----:B-----5:R-:W-:-:S04]  /*0460*/  FFMA R20, R20, R9, R27 ;  /* 0x0000000914147223 */ /* 0x020fc8000000001b */
[----:B0-----:R-:W-:Y:S02]  /*0470*/  FFMA R21, R21, R10, R20 ;  /* 0x0000000a15157223 */ /* 0x001fe40000000014 */
[----:B------:R-:W-:Y:S02]  /*0480*/  LDS R20, [R3+0x680] ;  /* 0x0006800003147984 */ /* 0x000fe40000000800 */
[----:B------:R-:W-:Y:S02]  /*0490*/  FFMA R27, R24, R11, R21 ;  /* 0x0000000b181b7223 */ /* 0x000fe40000000015 */
[----:B------:R-:W-:Y:S04]  /*04a0*/  LDS R21, [R3+0x600] ;  /* 0x0006000003157984 */ /* 0x000fe80000000800 */
[----:B------:R-:W0:Y:S01]  /*04b0*/  LDS.128 R8, [R5+0x30] ;  /* 0x0000300005087984 */ /* 0x000e220000000c00 */
[----:B-1----:R-:W-:-:S03]  /*04c0*/  FFMA R27, R12, R23, R27 ;  /* 0x000000170c1b7223 */ /* 0x002fc6000000001b */
[----:B------:R-:W1:Y:S01]  /*04d0*/  LDS R23, [R3+0x700] ;  /* 0x0007000003177984 */ /* 0x000e620000000800 */
[----:B------:R-:W-:-:S03]  /*04e0*/  FFMA R22, R22, R13, R27 ;  /* 0x0000000d16167223 */ /* 0x000fc6000000001b */
[----:B------:R-:W3:Y:S01]  /*04f0*/  LDS R24, [R3+0x780] ;  /* 0x0007800003187984 */ /* 0x000ee20000000800 */
[----:B--2---:R-:W-:-:S03]  /*0500*/  FFMA R25, R25, R14, R22 ;  /* 0x0000000e19197223 */ /* 0x004fc60000000016 */
[----:B------:R-:W-:Y:S01]  /*0510*/  LDS R22, [R3+0x880] ;  /* 0x0008800003167984 */ /* 0x000fe20000000800 */
[----:B------:R-:W-:-:S03]  /*0520*/  FFMA R27, R26, R15, R25 ;  /* 0x0000000f1a1b7223 */ /* 0x000fc60000000019 */
[----:B------:R-:W-:Y:S04]  /*0530*/  LDS R25, [R3+0x800] ;  /* 0x0008000003197984 */ /* 0x000fe80000000800 */
[----:B------:R-:W2:Y:S04]  /*0540*/  LDS.128 R12, [R5+0x40] ;  /* 0x00004000050c7984 */ /* 0x000ea80000000c00 */
[----:B------:R-:W-:Y:S01]  /*0550*/  LDS R26, [R3+0x980] ;  /* 0x00098000031a7984 */ /* 0x000fe20000000800 */
[----:B0-----:R-:W-:-:S03]  /*0560*/  FFMA R27, R8, R21, R27 ;  /* 0x00000015081b7223 */ /* 0x001fc6000000001b */
[----:B------:R-:W0:Y:S01]  /*0570*/  LDS R21, [R3+0x900] ;  /* 0x0009000003157984 */ /* 0x000e220000000800 */
[----:B------:R-:W-:-:S04]  /*0580*/  FFMA R20, R20, R9, R27 ;  /* 0x0000000914147223 */ /* 0x000fc8000000001b */
[----:B-1----:R-:W-:Y:S02]  /*0590*/  FFMA R23, R23, R10, R20 ;  /* 0x0000000a17177223 */ /* 0x002fe40000000014 */
[----:B------:R-:W-:Y:S02]  /*05a0*/  LDS R20, [R3+0xa80] ;  /* 0x000a800003147984 */ /* 0x000fe40000000800 */
[----:B---3--:R-:W-:Y:S02]  /*05b0*/  FFMA R27, R24, R11, R23 ;  /* 0x0000000b181b7223 */ /* 0x008fe40000000017 */
[----:B------:R-:W-:Y:S04]  /*05c0*/  LDS R23, [R3+0xa00] ;  /* 0x000a000003177984 */ /* 0x000fe80000000800 */
[----:B------:R-:W1:Y:S01]  /*05d0*/  LDS.128 R8, [R5+0x50] ;  /* 0x0000500005087984 */ /* 0x000e620000000c00 */
[----:B--2---:R-:W-:-:S03]  /*05e0*/  FFMA R27, R12, R25, R27 ;  /* 0x000000190c1b7223 */ /* 0x004fc6000000001b */
[----:B------:R-:W2:Y:S01]  /*05f0*/  LDS R25, [R3+0xb00] ;  /* 0x000b000003197984 */ /* 0x000ea20000000800 */
[----:B------:R-:W-:-:S03]  /*0600*/  FFMA R12, R22, R13, R27 ;  /* 0x0000000d160c7223 */ /* 0x000fc6000000001b */
[----:B------:R-:W3:Y:S04]  /*0610*/  LDS R22, [R3+0xb80] ;  /* 0x000b800003167984 */ /* 0x000ee80000000800 */
[----:B------:R-:W-:Y:S01]  /*0620*/  LDS R24, [R3+0xc80] ;  /* 0x000c800003187984 */ /* 0x000fe20000000800 */
[----:B0-----:R-:W-:-:S04]  /*0630*/  FFMA R21, R21, R14, R12 ;  /* 0x0000000e15157223 */ /* 0x001fc8000000000c */
[----:B------:R-:W-:Y:S02]  /*0640*/  FFMA R27, R26, R15, R21 ;  /* 0x0000000f1a1b7223 */ /* 0x000fe40000000015 */
[----:B------:R-:W-:Y:S04]  /*0650*/  LDS R21, [R3+0xc00] ;  /* 0x000c000003157984 */ /* 0x000fe80000000800 */
[----:B------:R-:W0:Y:S01]  /*0660*/  LDS.128 R12, [R5+0x60] ;  /* 0x00006000050c7984 */ /* 0x000e220000000c00 */
[----:B-1----:R-:W-:-:S04]  /*0670*/  FFMA R23, R8, R23, R27 ;  /* 0x0000001708177223 */ /* 0x002fc8000000001b */
[----:B------:R-:W-:Y:S02]  /*0680*/  FFMA R20, R20, R9, R23 ;  /* 0x0000000914147223 */ /* 0x000fe40000000017 */
[----:B------:R-:W1:Y:S02]  /*0690*/  LDS R23, [R3+0xd00] ;  /* 0x000d000003177984 */ /* 0x000e640000000800 */
[----:B--2---:R-:W-:Y:S02]  /*06a0*/  FFMA R25, R25, R10, R20 ;  /* 0x0000000a19197223 */ /* 0x004fe40000000014 */
[----:B------:R-:W2:Y:S02]  /*06b0*/  LDS R20, [R3+0xd80] ;  /* 0x000d800003147984 */ /* 0x000ea40000000800 */
[----:B---3--:R-:W-:Y:S02]  /*06c0*/  FFMA R27, R22, R11, R25 ;  /* 0x0000000b161b7223 */ /* 0x008fe40000000019 */
[----:B------:R-:W-:Y:S04]  /*06d0*/  LDS R25, [R3+0xe00] ;  /* 0x000e000003197984 */ /* 0x000fe80000000800 */
[----:B------:R-:W3:Y:S04]  /*06e0*/  LDS.128 R8, [R5+0x70] ;  /* 0x0000700005087984 */ /* 0x000ee80000000c00 */
[----:B------:R-:W4:Y:S01]  /*06f0*/  LDS R22, [R3+0xe80] ;  /* 0x000e800003167984 */ /* 0x000f220000000800 */
[----:B0-----:R-:W-:-:S03]  /*0700*/  FFMA R27, R12, R21, R27 ;  /* 0x000000150c1b7223 */ /* 0x001fc6000000001b */
[----:B------:R-:W0:Y:S04]  /*0710*/  LDS R21, [R3+0xf00] ;  /* 0x000f000003157984 */ /* 0x000e280000000800 */
[----:B------:R-:W5:Y:S01]  /*0720*/  LDS R12, [R3+0xf80] ;  /* 0x000f8000030c7984 */ /* 0x000f620000000800 */
[----:B------:R-:W-:-:S04]  /*0730*/  FFMA R24, R24, R13, R27 ;  /* 0x0000000d18187223 */ /* 0x000fc8000000001b */
[----:B-1----:R-:W-:-:S04]  /*0740*/  FFMA R23, R23, R14, R24 ;  /* 0x0000000e17177223 */ /* 0x002fc80000000018 */
[----:B--2---:R-:W-:-:S04]  /*0750*/  FFMA R15, R20, R15, R23 ;  /* 0x0000000f140f7223 */ /* 0x004fc80000000017 */
[----:B---3--:R-:W-:-:S04]  /*0760*/  FFMA R15, R8, R25, R15 ;  /* 0x00000019080f7223 */ /* 0x008fc8000000000f */
[----:B----4-:R-:W-:Y:S01]  /*0770*/  FFMA R22, R22, R9, R15 ;  /* 0x0000000916167223 */ /* 0x010fe2000000000f */
[----:B------:R-:W-:Y:S02]  /*0780*/  IADD3 R16, PT, PT, R16, 0x20, RZ ;  /* 0x0000002010107810 */ /* 0x000fe40007ffe0ff */
[----:B------:R-:W-:Y:S02]  /*0790*/  IADD3 R6, PT, PT, R6, 0x20, RZ ;  /* 0x0000002006067810 */ /* 0x000fe40007ffe0ff */
[----:B------:R-:W-:Y:S01]  /*07a0*/  LEA R7, R0, R7, 0x5 ;  /* 0x0000000700077211 */ /* 0x000fe200078e28ff */
[----:B0-----:R-:W-:-:S04]  /*07b0*/  FFMA R21, R21, R10, R22 ;  /* 0x0000000a15157223 */ /* 0x001fc80000000016 */
[----:B-----5:R-:W-:Y:S01]  /*07c0*/  FFMA R21, R12, R11, R21 ;  /* 0x0000000b0c157223 */ /* 0x020fe20000000015 */
[----:B------:R-:W-:Y:S06]  /*07d0*/  BAR.SYNC.DEFER_BLOCKING 0x0 ;  /* 0x0000000000007b1d */ /* 0x000fec0000010000 */
[----:B------:R-:W-:Y:S05]  /*07e0*/  BRA.U UP0, `(.L_x_1) ;  /* 0xfffffff900847547 */ /* 0x000fea000b83ffff */
.L_x_0:
[----:B------:R-:W0:Y:S02]  /*07f0*/  LDCU.64 UR6, c[0x0][0x3a0] ;  /* 0x00007400ff0677ac */ /* 0x000e240008000a00 */
[----:B0-----:R-:W-:-:S04]  /*0800*/  ISETP.GE.AND P0, PT, R19, UR7, PT ;  /* 0x0000000713007c0c */ /* 0x001fc8000bf06270 */
[----:B------:R-:W-:-:S13]  /*0810*/  ISETP.GE.OR P0, PT, R18, UR6, P0 ;  /* 0x0000000612007c0c */ /* 0x000fda0008706670 */
[----:B------:R-:W-:Y:S05]  /*0820*/  @P0 EXIT ;  /* 0x000000000000094d */ /* 0x000fea0003800000 */
[----:B------:R-:W0:Y:S01]  /*0830*/  LDC.64 R2, c[0x0][0x390] ;  /* 0x0000e400ff027b82 */ /* 0x000e220000000a00 */
[----:B------:R-:W-:Y:S01]  /*0840*/  IMAD R19, R18, UR7, R19 ;  /* 0x0000000712137c24 */ /* 0x000fe2000f8e0213 */
[----:B------:R-:W1:Y:S01]  /*0850*/  LDCU UR4, c[0x0][0x3b0] ;  /* 0x00007600ff0477ac */ /* 0x000e620008000800 */
[----:B------:R-:W2:Y:S05]  /*0860*/  LDCU UR5, c[0x0][0x3ac] ;  /* 0x00007580ff0577ac */ /* 0x000eaa0008000800 */
[----:B------:R-:W3:Y:S01]  /*0870*/  LDC.64 R4, c[0x0][0x398] ;  /* 0x0000e600ff047b82 */ /* 0x000ee20000000a00 */
[----:B0-----:R-:W-:-:S06]  /*0880*/  IMAD.WIDE R2, R19, 0x4, R2 ;  /* 0x0000000413027825 */ /* 0x001fcc00078e0202 */
[----:B------:R-:W1:Y:S01]  /*0890*/  LDG.E R2, desc[UR8][R2.64] ;  /* 0x0000000802027981 */ /* 0x000e62000c1e1900 */
[----:B---3--:R-:W-:-:S04]  /*08a0*/  IMAD.WIDE R4, R19, 0x4, R4 ;  /* 0x0000000413047825 */ /* 0x008fc800078e0204 */
[----:B-1----:R-:W-:-:S04]  /*08b0*/  FMUL R0, R2, UR4 ;  /* 0x0000000402007c20 */ /* 0x002fc80008400000 */
[----:B--2---:R-:W-:-:S05]  /*08c0*/  FFMA R21, R21, UR5, R0 ;  /* 0x0000000515157c23 */ /* 0x004fca0008000000 */
[----:B------:R-:W-:Y:S01]  /*08d0*/  STG.E desc[UR8][R4.64], R21 ;  /* 0x0000001504007986 */ /* 0x000fe2000c101908 */
[----:B------:R-:W-:Y:S05]  /*08e0*/  EXIT ;  /* 0x000000000000794d */ /* 0x000fea0003800000 */
.L_x_2:
[----:B------:R-:W-:-:S00]  /*08f0*/  BRA `(.L_x_2) ;  /* 0xfffffffc00fc7947 */ /* 0x000fc0000383ffff */
[----:B------:R-:W-:-:S00]  /*0900*/  NOP ;  /* 0x0000000000007918 */ /* 0x000fc00000000000 */
[----:B------:R-:W-:-:S00]  /*0910*/  NOP ;  /* 0x0000000000007918 */ /* 0x000fc00000000000 */
[----:B------:R-:W-:-:S00]  /*0920*/  NOP ;  /* 0x0000000000007918 */ /* 0x000fc00000000000 */
[----:B------:R-:W-:-:S00]  /*0930*/  NOP ;  /* 0x0000000000007918 */ /* 0x000fc00000000000 */
[----:B------:R-:W-:-:S00]  /*0940*/  NOP ;  /* 0x0000000000007918 */ /* 0x000fc00000000000 */
[----:B------:R-:W-:-:S00]  /*0950*/  NOP ;  /* 0x0000000000007918 */ /* 0x000fc00000000000 */
[----:B------:R-:W-:-:S00]  /*0960*/  NOP ;  /* 0x0000000000007918 */ /* 0x000fc00000000000 */
[----:B------:R-:W-:-:S00]  /*0970*/  NOP ;  /* 0x0000000000007918 */ /* 0x000fc00000000000 */
.L_x_8:


//--------------------- .text._Z10gemm_naivePKfS0_S0_Pfiiiff --------------------------
	.section	.text._Z10gemm_naivePKfS0_S0_Pfiiiff,"ax",@progbits
	.align	128
        .global         _Z10gemm_naivePKfS0_S0_Pfiiiff
        .type           _Z10gemm_naivePKfS0_S0_Pfiiiff,@function
        .size           _Z10gemm_naivePKfS0_S0_Pfiiiff,(.L_x_9 - _Z10gemm_naivePKfS0_S0_Pfiiiff)
        .other          _Z10gemm_naivePKfS0_S0_Pfiiiff,@"STO_CUDA_ENTRY STV_DEFAULT"
_Z10gemm_naivePKfS0_S0_Pfiiiff:
.text._Z10gemm_naivePKfS0_S0_Pfiiiff:
[----:B------:R-:W-:Y:S01]  /*0000*/  LDC R1, c[0x0][0x37c] ;  /* 0x0000df00ff017b82 */ /* 0x000fe20000000800 */
[----:B------:R-:W0:Y:S07]  /*0010*/  S2R R5, SR_TID.X ;  /* 0x0000000000057919 */ /* 0x000e2e0000002100 */
[----:B------:R-:W1:Y:S01]  /*0020*/  LDC R19, c[0x0][0x364] ;  /* 0x0000d900ff137b82 */ /* 0x000e620000000800 */
[----:B------:R-:W1:Y:S07]  /*0030*/  S2R R4, SR_TID.Y ;  /* 0x0000000000047919 */ /* 0x000e6e0000002200 */
[----:B------:R-:W0:Y:S08]  /*0040*/  S2UR UR5, SR_CTAID.X ;  /* 0x00000000000579c3 */ /* 0x000e300000002500 */
[----:B------:R-:W0:Y:S08]  /*0050*/  LDC R0, c[0x0][0x360] ;  /* 0x0000d800ff007b82 */ /* 0x000e300000000800 */
[----:B------:R-:W1:Y:S08]  /*0060*/  S2UR UR4, SR_CTAID.Y ;  /* 0x00000000000479c3 */ /* 0x000e700000002600 */
[----:B------:R-:W2:Y:S01]  /*0070*/  LDC.64 R2, c[0x0][0x3a0] ;  /* 0x0000e800ff027b82 */ /* 0x000ea20000000a00 */
[----:B0-----:R-:W-:-:S02]  /*0080*/  IMAD R0, R0, UR5, R5 ;  /* 0x0000000500007c24 */ /* 0x001fc4000f8e0205 */
[----:B-1----:R-:W-:-:S03]  /*0090*/  IMAD R19, R19, UR4, R4 ;  /* 0x0000000413137c24 */ /* 0x002fc6000f8e0204 */
[----:B--2---:R-:W-:-:S04]  /*00a0*/  ISETP.GE.AND P0, PT, R0, R3, PT ;  /* 0x000000030000720c */ /* 0x004fc80003f06270 */
[----:B------:R-:W-:-:S13]  /*00b0*/  ISETP.GE.OR P0, PT, R19, R2, P0 ;  /* 0x000000021300720c */ /* 0x000fda0000706670 */
[----:B------:R-:W-:Y:S05]  /*00c0*/  @P0 EXIT ;  /* 0x000000000000094d */ /* 0x000fea0003800000 */
[----:B------:R-:W0:Y:S01]  /*00d0*/  LDC R2, c[0x0][0x3a8] ;  /* 0x0000ea00ff027b82 */ /* 0x000e220000000800 */
[----:B------:R-:W1:Y:S01]  /*00e0*/  LDCU.64 UR4, c[0x0][0x358] ;  /* 0x00006b00ff0477ac */ /* 0x000e620008000a00 */
[----:B------:R-:W-:Y:S01]  /*00f0*/  HFMA2 R24, -RZ, RZ, 0, 0 ;  /* 0x00000000ff187431 */ /* 0x000fe200000001ff */
[----:B0-----:R-:W-:-:S13]  /*0100*/  ISETP.GE.AND P0, PT, R2, 0x1, PT ;  /* 0x000000010200780c */ /* 0x001fda0003f06270 */
[----:B-1----:R-:W-:Y:S05]  /*0110*/  @!P0 BRA `(.L_x_3) ;  /* 0x0000000400e08947 */ /* 0x002fea0003800000 */
[C---:B------:R-:W-:Y:S01]  /*0120*/  ISETP.GE.U32.AND P1, PT, R2.reuse, 0x8, PT ;  /* 0x000000080200780c */ /* 0x040fe20003f26070 */
[----:B------:R-:W-:Y:S01]  /*0130*/  IMAD R20, R19, R2, RZ ;  /* 0x0000000213147224 */ /* 0x000fe200078e02ff */
[----:B------:R-:W-:Y:S02]  /*0140*/  LOP3.LUT R27, R2, 0x7, RZ, 0xc0, !PT ;  /* 0x00000007021b7812 */ /* 0x000fe400078ec0ff */
[----:B------:R-:W-:Y:S02]  /*0150*/  MOV R24, RZ ;  /* 0x000000ff00187202 */ /* 0x000fe40000000f00 */
[----:B------:R-:W-:Y:S02]  /*0160*/  ISETP.NE.AND P0, PT, R27, RZ, PT ;  /* 0x000000ff1b00720c */ /* 0x000fe40003f05270 */
[----:B------:R-:W-:-:S05]  /*0170*/  MOV R21, RZ ;  /* 0x000000ff00157202 */ /* 0x000fca0000000f00 */
[----:B------:R-:W-:Y:S06]  /*0180*/  @!P1 BRA `(.L_x_4) ;  /* 0x0000000000c49947 */ /* 0x000fec0003800000 */
[----:B------:R-:W0:Y:S01]  /*0190*/  LDC.64 R4, c[0x0][0x380] ;  /* 0x0000e000ff047b82 */ /* 0x000e220000000a00 */
[----:B------:R-:W-:Y:S02]  /*01a0*/  LOP3.LUT R21, R2, 0x7ffffff8, RZ, 0xc0, !PT ;  /* 0x7ffffff802157812 */ /* 0x000fe400078ec0ff */
[----:B------:R-:W-:Y:S02]  /*01b0*/  MOV R24, RZ ;  /* 0x000000ff00187202 */ /* 0x000fe40000000f00 */
[----:B------:R-:W-:Y:S02]  /*01c0*/  MOV R18, R0 ;  /* 0x0000000000127202 */ /* 0x000fe40000000f00 */
[----:B------:R-:W-:Y:S01]  /*01d0*/  IADD3 R22, PT, PT, -R21, RZ, RZ ;  /* 0x000000ff15167210 */ /* 0x000fe20007ffe1ff */
[----:B0-----:R-:W-:-:S03]  /*01e0*/  IMAD.WIDE.U32 R4, R20, 0x4, R4 ;  /* 0x0000000414047825 */ /* 0x001fc600078e0004 */
[----:B------:R-:W-:-:S04]  /*01f0*/  IADD3 R6, P1, PT, R4, 0x10, RZ ;  /* 0x0000001004067810 */ /* 0x000fc80007f3e0ff */
[----:B------:R-:W-:-:S09]  /*0200*/  IADD3.X R7, PT, PT, RZ, R5, RZ, P1, !PT ;  /* 0x00000005ff077210 */ /* 0x000fd20000ffe4ff */
.L_x_5:
[----:B------:R-:W0:Y:S01]  /*0210*/  LDC.64 R16, c[0x0][0x388] ;  /* 0x0000e200ff107b82 */ /* 0x000e220000000a00 */
[----:B------:R-:W-:Y:S02]  /*0220*/  MOV R4, R6 ;  /* 0x0000000600047202 */ /* 0x000fe40000000f00 */
[----:B------:R-:W-:-:S05]  /*0230*/  MOV R5, R7 ;  /* 0x0000000700057202 */ /* 0x000fca0000000f00 */
[----:B------:R-:W2:Y:S04]  /*0240*/  LDG.E R25, desc[UR4][R4.64+-0x10] ;  /* 0xfffff00404197981 */ /* 0x000ea8000c1e1900 */
[----:B------:R-:W3:Y:S04]  /*0250*/  LDG.E R23, desc[UR4][R4.64+-0xc] ;  /* 0xfffff40404177981 */ /* 0x000ee8000c1e1900 */
[----:B------:R-:W4:Y:S04]  /*0260*/  LDG.E R29, desc[UR4][R4.64+-0x8] ;  /* 0xfffff804041d7981 */ /* 0x000f28000c1e1900 */
[----:B------:R-:W5:Y:S01]  /*0270*/  LDG.E R28, desc[UR4][R4.64+-0x4] ;  /* 0xfffffc04041c7981 */ /* 0x000f62000c1e1900 */
[----:B0-----:R-:W-:-:S05]  /*0280*/  IMAD.WIDE R16, R18, 0x4, R16 ;  /* 0x0000000412107825 */ /* 0x001fca00078e0210 */
[----:B------:R0:W2:Y:S01]  /*0290*/  LDG.E R26, desc[UR4][R16.64] ;  /* 0x00000004101a7981 */ /* 0x0000a2000c1e1900 */
[----:B------:R-:W-:-:S04]  /*02a0*/  IMAD.WIDE R14, R3, 0x4, R16 ;  /* 0x00000004030e7825 */ /* 0x000fc800078e0210 */
[C---:B------:R-:W-:Y:S02]  /*02b0*/  IMAD.WIDE R6, R3.reuse, 0x4, R14 ;  /* 0x0000000403067825 */ /* 0x040fe400078e020e */
[----:B------:R-:W3:Y:S02]  /*02c0*/  LDG.E R14, desc[UR4][R14.64] ;  /* 0x000000040e0e7981 */ /* 0x000ee4000c1e1900 */
[C---:B------:R-:W-:Y:S02]  /*02d0*/  IMAD.WIDE R10, R3.reuse, 0x4, R6 ;  /* 0x00000004030a7825 */ /* 0x040fe400078e0206 */
[----:B------:R-:W4:Y:S02]  /*02e0*/  LDG.E R6, desc[UR4][R6.64] ;  /* 0x0000000406067981 */ /* 0x000f24000c1e1900 */
[C---:B------:R-:W-:Y:S02]  /*02f0*/  IMAD.WIDE R8, R3.reuse, 0x4, R10 ;  /* 0x0000000403087825 */ /* 0x040fe400078e020a */
[----:B------:R-:W5:Y:S02]  /*0300*/  LDG.E R10, desc[UR4][R10.64] ;  /* 0x000000040a0a7981 */ /* 0x000f64000c1e1900 */
[----:B------:R-:W-:-:S02]  /*0310*/  IMAD.WIDE R12, R3, 0x4, R8 ;  /* 0x00000004030c7825 */ /* 0x000fc400078e0208 */
[----:B------:R-:W5:Y:S04]  /*0320*/  LDG.E R7, desc[UR4][R4.64] ;  /* 0x0000000404077981 */ /* 0x000f68000c1e1900 */
[----:B------:R-:W5:Y:S01]  /*0330*/  LDG.E R8, desc[UR4][R8.64] ;  /* 0x0000000408087981 */ /* 0x000f62000c1e1900 */
[----:B0-----:R-:W-:-:S03]  /*0340*/  IMAD.WIDE R16, R3, 0x4, R12 ;  /* 0x0000000403107825 */ /* 0x001fc600078e020c */
[----:B------:R-:W5:Y:S04]  /*0350*/  LDG.E R12, desc[UR4][R12.64] ;  /* 0x000000040c0c7981 */ /* 0x000f68000c1e1900 */
[----:B------:R-:W5:Y:S04]  /*0360*/  LDG.E R15, desc[UR4][R16.64] ;  /* 0x00000004100f7981 */ /* 0x000f68000c1e1900 */
[----:B------:R-:W5:Y:S04]  /*0370*/  LDG.E R9, desc[UR4][R4.64+0x4] ;  /* 0x0000040404097981 */ /* 0x000f68000c1e1900 */
[----:B------:R-:W5:Y:S01]  /*0380*/  LDG.E R11, desc[UR4][R4.64+0xc] ;  /* 0x00000c04040b7981 */ /* 0x000f62000c1e1900 */
[----:B--2---:R-:W-:Y:S01]  /*0390*/  FFMA R26, R25, R26, R24 ;  /* 0x0000001a191a7223 */ /* 0x004fe20000000018 */
[----:B------:R-:W-:-:S02]  /*03a0*/  IMAD.WIDE R24, R3, 0x4, R16 ;  /* 0x0000000403187825 */ /* 0x000fc400078e0210 */
[----:B------:R-:W2:Y:S04]  /*03b0*/  LDG.E R16, desc[UR4][R4.64+0x8] ;  /* 0x0000080404107981 */ /* 0x000ea8000c1e1900 */
[----:B------:R-:W2:Y:S01]  /*03c0*/  LDG.E R24, desc[UR4][R24.64] ;  /* 0x0000000418187981 */ /* 0x000ea2000c1e1900 */
[----:B---3--:R-:W-:Y:S01]  /*03d0*/  FFMA R14, R23, R14, R26 ;  /* 0x0000000e170e7223 */ /* 0x008fe2000000001a */
[----:B------:R-:W-:-:S03]  /*03e0*/  IADD3 R22, PT, PT, R22, 0x8, RZ ;  /* 0x0000000816167810 */ /* 0x000fc60007ffe0ff */
[----:B----4-:R-:W-:Y:S01]  /*03f0*/  FFMA R29, R29, R6, R14 ;  /* 0x000000061d1d7223 */ /* 0x010fe2000000000e */
[----:B------:R-:W-:-:S03]  /*0400*/  ISETP.NE.AND P1, PT, R22, RZ, PT ;  /* 0x000000ff1600720c */ /* 0x000fc60003f25270 */
[----:B-----5:R-:W-:Y:S01]  /*0410*/  FFMA R10, R28, R10, R29 ;  /* 0x0000000a1c0a7223 */ /* 0x020fe2000000001d */
[----:B------:R-:W-:-:S03]  /*0420*/  IADD3 R6, P2, PT, R4, 0x20, RZ ;  /* 0x0000002004067810 */ /* 0x000fc60007f5e0ff */
[----:B------:R-:W-:Y:S01]  /*0430*/  FFMA R8, R7, R8, R10 ;  /* 0x0000000807087223 */ /* 0x000fe2000000000a */
[----:B------:R-:W-:Y:S02]  /*0440*/  IADD3.X R7, PT, PT, RZ, R5, RZ, P2, !PT ;  /* 0x00000005ff077210 */ /* 0x000fe400017fe4ff */
[----:B------:R-:W-:Y:S01]  /*0450*/  LEA R18, R3, R18, 0x3 ;  /* 0x0000001203127211 */ /* 0x000fe200078e18ff */
[----:B------:R-:W-:-:S04]  /*0460*/  FFMA R9, R9, R12, R8 ;  /* 0x0000000c09097223 */ /* 0x000fc80000000008 */
[----:B--2---:R-:W-:-:S04]  /*0470*/  FFMA R16, R16, R15, R9 ;  /* 0x0000000f10107223 */ /* 0x004fc80000000009 */
[----:B------:R-:W-:Y:S01]  /*0480*/  FFMA R24, R11, R24, R16 ;  /* 0x000000180b187223 */ /* 0x000fe20000000010 */
[----:B------:R-:W-:Y:S06]  /*0490*/  @P1 BRA `(.L_x_5) ;  /* 0xfffffffc005c1947 */ /* 0x000fec000383ffff */
.L_x_4:
[----:B------:R-:W-:Y:S05]  /*04a0*/  @!P0 BRA `(.L_x_3) ;  /* 0x0000000000fc8947 */ /* 0x000fea0003800000 */
[----:B------:R-:W-:Y:S02]  /*04b0*/  ISETP.GE.U32.AND P1, PT, R27, 0x4, PT ;  /* 0x000000041b00780c */ /* 0x000fe40003f26070 */
[----:B------:R-:W-:-:S04]  /*04c0*/  LOP3.LUT R16, R2, 0x3, RZ, 0xc0, !PT ;  /* 0x0000000302107812 */ /* 0x000fc800078ec0ff */
[----:B------:R-:W-:-:S07]  /*04d0*/  ISETP.NE.AND P0, PT, R16, RZ, PT ;  /* 0x000000ff1000720c */ /* 0x000fce0003f05270 */
[----:B------:R-:W-:Y:S06]  /*04e0*/  @!P1 BRA `(.L_x_6) ;  /* 0x00000000006c9947 */ /* 0x000fec0003800000 */
[----:B------:R-:W0:Y:S01]  /*04f0*/  LDC.64 R6, c[0x0][0x388] ;  /* 0x0000e200ff067b82 */ /* 0x000e220000000a00 */
[----:B------:R-:W1:Y:S01]  /*0500*/  LDCU.64 UR6, c[0x0][0x380] ;  /* 0x00007000ff0677ac */ /* 0x000e620008000a00 */
[----:B------:R-:W-:Y:S01]  /*0510*/  IMAD R9, R21, R3, R0 ;  /* 0x0000000315097224 */ /* 0x000fe200078e0200 */
[CC--:B------:R-:W-:Y:S02]  /*0520*/  IADD3 R5, PT, PT, R20.reuse, R21.reuse, RZ ;  /* 0x0000001514057210 */ /* 0x0c0fe40007ffe0ff */
[----:B------:R-:W-:-:S03]  /*0530*/  IADD3 R10, P1, PT, R20, R21, RZ ;  /* 0x00000015140a7210 */ /* 0x000fc60007f3e0ff */
[----:B------:R-:W2:Y:S01]  /*0540*/  LDC.64 R14, c[0x0][0x380] ;  /* 0x0000e000ff0e7b82 */ /* 0x000ea20000000a00 */
[----:B0-----:R-:W-:-:S04]  /*0550*/  IMAD.WIDE R6, R9, 0x4, R6 ;  /* 0x0000000409067825 */ /* 0x001fc800078e0206 */
[----:B------:R-:W-:Y:S02]  /*0560*/  IMAD.WIDE R8, R3, 0x4, R6 ;  /* 0x0000000403087825 */ /* 0x000fe400078e0206 */
[----:B------:R-:W3:Y:S02]  /*0570*/  LDG.E R6, desc[UR4][R6.64] ;  /* 0x0000000406067981 */ /* 0x000ee4000c1e1900 */
[----:B--2---:R-:W-:Y:S01]  /*0580*/  IMAD.WIDE.U32 R14, R5, 0x4, R14 ;  /* 0x00000004050e7825 */ /* 0x004fe200078e000e */
[----:B------:R-:W-:Y:S02]  /*0590*/  IADD3.X R5, PT, PT, RZ, RZ, RZ, P1, !PT ;  /* 0x000000ffff057210 */ /* 0x000fe40000ffe4ff */
[----:B-1----:R-:W-:-:S03]  /*05a0*/  LEA R4, P1, R10, UR6, 0x2 ;  /* 0x000000060a047c11 */ /* 0x002fc6000f8210ff */
[----:B------:R-:W3:Y:S01]  /*05b0*/  LDG.E R15, desc[UR4][R14.64] ;  /* 0x000000040e0f7981 */ /* 0x000ee2000c1e1900 */
[----:B------:R-:W-:Y:S01]  /*05c0*/  LEA.HI.X R5, R10, UR7, R5, 0x2, P1 ;  /* 0x000000070a057c11 */ /* 0x000fe200088f1405 */
[C---:B------:R-:W-:Y:S02]  /*05d0*/  IMAD.WIDE R10, R3.reuse, 0x4, R8 ;  /* 0x00000004030a7825 */ /* 0x040fe400078e0208 */
[----:B------:R-:W2:Y:S04]  /*05e0*/  LDG.E R8, desc[UR4][R8.64] ;  /* 0x0000000408087981 */ /* 0x000ea8000c1e1900 */
[----:B------:R-:W2:Y:S01]  /*05f0*/  LDG.E R17, desc[UR4][R4.64+0x4] ;  /* 0x0000040404117981 */ /* 0x000ea2000c1e1900 */
[----:B------:R-:W-:-:S03]  /*0600*/  IMAD.WIDE R12, R3, 0x4, R10 ;  /* 0x00000004030c7825 */ /* 0x000fc600078e020a */
[----:B------:R-:W4:Y:S04]  /*0610*/  LDG.E R22, desc[UR4][R10.64] ;  /* 0x000000040a167981 */ /* 0x000f28000c1e1900 */
[----:B------:R-:W4:Y:S04]  /*0620*/  LDG.E R18, desc[UR4][R4.64+0x8] ;  /* 0x0000080404127981 */ /* 0x000f28000c1e1900 */
[----:B------:R-:W5:Y:S04]  /*0630*/  LDG.E R26, desc[UR4][R4.64+0xc] ;  /* 0x00000c04041a7981 */ /* 0x000f68000c1e1900 */
[----:B------:R-:W5:Y:S01]  /*0640*/  LDG.E R12, desc[UR4][R12.64] ;  /* 0x000000040c0c7981 */ /* 0x000f62000c1e1900 */
[----:B------:R-:W-:Y:S01]  /*0650*/  IADD3 R21, PT, PT, R21, 0x4, RZ ;  /* 0x0000000415157810 */ /* 0x000fe20007ffe0ff */
[----:B---3--:R-:W-:-:S04]  /*0660*/  FFMA R24, R15, R6, R24 ;  /* 0x000000060f187223 */ /* 0x008fc80000000018 */
[----:B--2---:R-:W-:-:S04]  /*0670*/  FFMA R17, R17, R8, R24 ;  /* 0x0000000811117223 */ /* 0x004fc80000000018 */
[----:B----4-:R-:W-:-:S04]  /*0680*/  FFMA R17, R18, R22, R17 ;  /* 0x0000001612117223 */ /* 0x010fc80000000011 */
[----:B-----5:R-:W-:-:S07]  /*0690*/  FFMA R24, R26, R12, R17 ;  /* 0x0000000c1a187223 */ /* 0x020fce0000000011 */
.L_x_6:
[----:B------:R-:W-:Y:S05]  /*06a0*/  @!P0 BRA `(.L_x_3) ;  /* 0x00000000007c8947 */ /* 0x000fea0003800000 */
[----:B------:R-:W-:Y:S01]  /*06b0*/  ISETP.NE.AND P1, PT, R16, 0x1, PT ;  /* 0x000000011000780c */ /* 0x000fe20003f25270 */
[----:B------:R-:W0:Y:S01]  /*06c0*/  LDC.64 R12, c[0x0][0x380] ;  /* 0x0000e000ff0c7b82 */ /* 0x000e220000000a00 */
[----:B------:R-:W-:-:S04]  /*06d0*/  LOP3.LUT R2, R2, 0x1, RZ, 0xc0, !PT ;  /* 0x0000000102027812 */ /* 0x000fc800078ec0ff */
[----:B------:R-:W-:-:S03]  /*06e0*/  ISETP.NE.U32.AND P0, PT, R2, 0x1, PT ;  /* 0x000000010200780c */ /* 0x000fc60003f05070 */
[----:B------:R-:W1:Y:S04]  /*06f0*/  LDC.64 R10, c[0x0][0x388] ;  /* 0x0000e200ff0a7b82 */ /* 0x000e680000000a00 */
[CC--:B------:R-:W-:Y:S02]  /*0700*/  @P1 IADD3 R15, PT, PT, R20.reuse, R21.reuse, RZ ;  /* 0x00000015140f1210 */ /* 0x0c0fe40007ffe0ff */
[----:B------:R-:W-:Y:S02]  /*0710*/  @P1 IADD3 R2, P2, PT, R20, R21, RZ ;  /* 0x0000001514021210 */ /* 0x000fe40007f5e0ff */
[----:B------:R-:W2:Y:S02]  /*0720*/  @P1 LDC.64 R4, c[0x0][0x380] ;  /* 0x0000e000ff041b82 */ /* 0x000ea40000000a00 */
[----:B------:R-:W-:-:S06]  /*0730*/  @P1 IADD3.X R14, PT, PT, RZ, RZ, RZ, P2, !PT ;  /* 0x000000ffff0e1210 */ /* 0x000fcc00017fe4ff */
[----:B------:R-:W3:Y:S01]  /*0740*/  LDC.64 R6, c[0x0][0x380] ;  /* 0x0000e000ff067b82 */ /* 0x000ee20000000a00 */
[----:B0-----:R-:W-:-:S04]  /*0750*/  @P1 IMAD.WIDE.U32 R12, R15, 0x4, R12 ;  /* 0x000000040f0c1825 */ /* 0x001fc800078e000c */
[C---:B------:R-:W-:Y:S01]  /*0760*/  @P1 IMAD R15, R21.reuse, R3, R0 ;  /* 0x00000003150f1224 */ /* 0x040fe200078e0200 */
[----:B------:R-:W-:Y:S01]  /*0770*/  @P1 IADD3 R21, PT, PT, R21, 0x2, RZ ;  /* 0x0000000215151810 */ /* 0x000fe20007ffe0ff */
[----:B------:R-:W4:Y:S01]  /*0780*/  @P1 LDG.E R13, desc[UR4][R12.64] ;  /* 0x000000040c0d1981 */ /* 0x000f22000c1e1900 */
[----:B------:R-:W0:Y:S01]  /*0790*/  LDC.64 R8, c[0x0][0x388] ;  /* 0x0000e200ff087b82 */ /* 0x000e220000000a00 */
[----:B-1----:R-:W-:Y:S01]  /*07a0*/  @P1 IMAD.WIDE R10, R15, 0x4, R10 ;  /* 0x000000040f0a1825 */ /* 0x002fe200078e020a */
[----:B------:R-:W-:Y:S02]  /*07b0*/  @!P0 IADD3 R17, PT, PT, R20, R21, RZ ;  /* 0x0000001514118210 */ /* 0x000fe40007ffe0ff */
[----:B--2---:R-:W-:Y:S01]  /*07c0*/  @P1 LEA R4, P2, R2, R4, 0x2 ;  /* 0x0000000402041211 */ /* 0x004fe200078410ff */
[----:B------:R-:W-:-:S03]  /*07d0*/  @!P0 IMAD R21, R21, R3, R0 ;  /* 0x0000000315158224 */ /* 0x000fc600078e0200 */
[----:B------:R-:W-:Y:S01]  /*07e0*/  @P1 LEA.HI.X R5, R2, R5, R14, 0x2, P2 ;  /* 0x0000000502051211 */ /* 0x000fe200010f140e */
[----:B------:R-:W-:Y:S01]  /*07f0*/  @P1 IMAD.WIDE R14, R3, 0x4, R10 ;  /* 0x00000004030e1825 */ /* 0x000fe200078e020a */
[----:B------:R-:W4:Y:S03]  /*0800*/  @P1 LDG.E R2, desc[UR4][R10.64] ;  /* 0x000000040a021981 */ /* 0x000f26000c1e1900 */
[----:B---3--:R-:W-:Y:S01]  /*0810*/  @!P0 IMAD.WIDE.U32 R6, R17, 0x4, R6 ;  /* 0x0000000411068825 */ /* 0x008fe200078e0006 */
[----:B------:R-:W2:Y:S04]  /*0820*/  @P1 LDG.E R5, desc[UR4][R4.64+0x4] ;  /* 0x0000040404051981 */ /* 0x000ea8000c1e1900 */
[----:B------:R-:W2:Y:S01]  /*0830*/  @P1 LDG.E R14, desc[UR4][R14.64] ;  /* 0x000000040e0e1981 */ /* 0x000ea2000c1e1900 */
[----:B0-----:R-:W-:-:S03]  /*0840*/  @!P0 IMAD.WIDE R8, R21, 0x4, R8 ;  /* 0x0000000415088825 */ /* 0x001fc600078e0208 */
[----:B------:R-:W3:Y:S04]  /*0850*/  @!P0 LDG.E R7, desc[UR4][R6.64] ;  /* 0x0000000406078981 */ /* 0x000ee8000c1e1900 */
[----:B------:R-:W3:Y:S01]  /*0860*/  @!P0 LDG.E R8, desc[UR4][R8.64] ;  /* 0x0000000408088981 */ /* 0x000ee2000c1e1900 */
[----:B----4-:R-:W-:-:S04]  /*0870*/  @P1 FFMA R2, R13, R2, R24 ;  /* 0x000000020d021223 */ /* 0x010fc80000000018 */
[----:B--2---:R-:W-:-:S04]  /*0880*/  @P1 FFMA R24, R5, R14, R2 ;  /* 0x0000000e05181223 */ /* 0x004fc80000000002 */
[----:B---3--:R-:W-:-:S07]  /*0890*/  @!P0 FFMA R24, R7, R8, R24 ;  /* 0x0000000807188223 */ /* 0x008fce0000000018 */
.L_x_3:
[----:B------:R-:W0:Y:S01]  /*08a0*/  LDC.64 R4, c[0x0][0x390] ;  /* 0x0000e400ff047b82 */ /* 0x000e220000000a00 */
[----:B------:R-:W-:Y:S01]  /*08b0*/  IMAD R19, R19, R3, R0 ;  /* 0x0000000313137224 */ /* 0x000fe200078e0200 */
[----:B------:R-:W1:Y:S01]  /*08c0*/  LDCU UR6, c[0x0][0x3b0] ;  /* 0x00007600ff0677ac */ /* 0x000e620008000800 */
[----:B------:R-:W2:Y:S02]  /*08d0*/  LDCU UR7, c[0x0][0x3ac] ;  /* 0x00007580ff0777ac */ /* 0x000ea40008000800 */
[----:B0-----:R-:W-:-:S03]  /*08e0*/  IMAD.WIDE R2, R19, 0x4, R4 ;  /* 0x0000000413027825 */ /* 0x001fc600078e0204 */
[----:B------:R-:W0:Y:S03]  /*08f0*/  LDC.64 R4, c[0x0][0x398] ;  /* 0x0000e600ff047b82 */ /* 0x000e260000000a00 */
[----:B------:R-:W1:Y:S01]  /*0900*/  LDG.E R2, desc[UR4][R2.64] ;  /* 0x0000000402027981 */ /* 0x000e62000c1e1900 */
[----:B0-----:R-:W-:-:S04]  /*0910*/  IMAD.WIDE R4, R19, 0x4, R4 ;  /* 0x0000000413047825 */ /* 0x001fc800078e0204 */
[----:B-1----:R-:W-:-:S04]  /*0920*/  FMUL R7, R2, UR6 ;  /* 0x0000000602077c20 */ /* 0x002fc80008400000 */
[----:B--2---:R-:W-:-:S05]  /*0930*/  FFMA R7, R24, UR7, R7 ;  /* 0x0000000718077c23 */ /* 0x004fca0008000007 */
[----:B------:R-:W-:Y:S01]  /*0940*/  STG.E desc[UR4][R4.64], R7 ;  /* 0x0000000704007986 */ /* 0x000fe2000c101904 */
[----:B------:R-:W-:Y:S05]  /*0950*/  EXIT ;  /* 0x000000000000794d */ /* 0x000fea0003800000 */
.L_x_7:
        /* <DEDUP_REMOVED lines=10> */
.L_x_9:


//--------------------- .nv.shared._Z10gemm_tiledPKfS0_S0_Pfiiiff --------------------------
	.section	.nv.shared._Z10gemm_tiledPKfS0_S0_Pfiiiff,"aw",@nobits
	.sectionflags	@""
	.align	4
.nv.shared._Z10gemm_tiledPKfS0_S0_Pfiiiff:
	.zero		9216


//--------------------- .nv.shared.reserved.0     --------------------------
	.section	.nv.shared.reserved.0,"aw",@nobits
	.weak		__nv_reservedSMEM_offset_0_alias
	.size		__nv_reservedSMEM_offset_0_alias, 0, 64
	.other		__nv_reservedSMEM_offset_0_alias,@"STO_CUDA_RESERVED_SHARED STV_DEFAULT"
__nv_reservedSMEM_offset_0_alias:
	.zero		0
	.zero		64


//--------------------- .nv.constant0._Z10gemm_tiledPKfS0_S0_Pfiiiff --------------------------
	.section	.nv.constant0._Z10gemm_tiledPKfS0_S0_Pfiiiff,"a",@progbits
	.sectionflags	@""
	.align	4
.nv.constant0._Z10gemm_tiledPKfS0_S0_Pfiiiff:
	.zero		948


//--------------------- .nv.constant0._Z10gemm_naivePKfS0_S0_Pfiiiff --------------------------
	.section	.nv.constant0._Z10gemm_naivePKfS0_S0_Pfiiiff,"a",@progbits
	.sectionflags	@""
	.align	4
.nv.constant0._Z10gemm_naivePKfS0_S0_Pfiiiff:
	.zero		948


//--------------------- SYMBOLS --------------------------

	.type		.nv.reservedSmem.offset0,@object
	.size		.nv.reservedSmem.offset0,0x4
	.type		.nv.reservedSmem.cap,@object
	.size		.nv.reservedSmem.cap,0x4
